	.target	sm_90a

	.elftype	@"ET_EXEC"


//--------------------- .note.nv.tkinfo           --------------------------
	.section	.note.nv.tkinfo,"",@"SHT_NOTE"
	.sectionflags	@"SHF_NOTE_NV_TKINFO"
	.tkinfo
        /*0018*/ 	.word	0x00000002
        /*0030*/ 	.string	""
        /*0030*/ 	.string	"ptxas"
        /*0030*/ 	.string	"Cuda compilation tools, release 13.0, V13.0.88"
        /*0030*/ 	.string	"Build cuda_13.0.r13.0/compiler.36424714_0"
        /*0030*/ 	.string	"-arch sm_90a -m 64 "



//--------------------- .note.nv.cuinfo           --------------------------
	.section	.note.nv.cuinfo,"",@"SHT_NOTE"
	.sectionflags	@"SHF_NOTE_NV_CUINFO"
        /*0018*/ 	.short	0x0002
        /*001a*/ 	.short	0x005a
        /*001c*/ 	.short	0x0082
	.zero		2


//--------------------- .nv.info                  --------------------------
	.section	.nv.info,"",@"SHT_CUDA_INFO"
	.align	4


	//----- nvinfo : EIATTR_REGCOUNT
	.align		4
        /*0000*/ 	.byte	0x04, 0x2f
        /*0002*/ 	.short	(.L_12 - .L_11)
	.align		4
.L_11:
        /*0004*/ 	.word	index@(_ZN7cutlass13device_kernelINS_4gemm6kernel13GemmUniversalIN4cute5tupleIJiiiiEEENS1_10collective13CollectiveMmaINS1_37MainloopSm90TmaGmmaWarpSpecializedFP8ILi14ENS5_IJNS4_1CILi2EEESB_NSA_ILi1EEEEEENS1_32KernelTmaWarpSpecializedPingpongEEENS5_IJNSA_ILi64EEESG_NSA_ILi128EEEEEENS_12float_e5m2_tENS5_IJlSC_lEEESJ_SK_NS4_8TiledMMAINS4_8MMA_AtomIJNS4_4SM904GMMA30MMA_64x64x32_F32E5M2E5M2_SS_TNILNSO_7ScaleInE1ELSQ_1EEEEEENS4_6LayoutINS5_IJSC_SC_SC_EEENS5_IJNSA_ILi0EEESV_SV_EEEEENS5_IJNS4_10UnderscoreESY_SY_EEEEENS4_23SM90_TMA_LOAD_MULTICASTENS4_14ComposedLayoutINS4_7SwizzleILi3ELi4ELi3EEENS4_18smem_ptr_flag_bitsILi8EEENST_INS5_IJNSA_ILi8EEESH_EEENS5_IJSH_SC_EEEEEEEvNS4_8identityES11_S1B_vS1C_EENS_8epilogue10collective6detail29Sm90TmaWarpSpecializedAdapterINS1F_15DefaultEpilogueISJ_SK_SK_NS1E_6thread17LinearCombinationISJ_Li1EffLNS1J_9ScaleType4KindE0ELNS_15FloatRoundStyleE2ESJ_EENS1_15EpilogueDefaultEEEEEvvEEEEvNT_6ParamsE)
        /*0008*/ 	.word	0x000000a8


	//----- nvinfo : EIATTR_FRAME_SIZE
	.align		4
.L_12:
        /*000c*/ 	.byte	0x04, 0x11
        /*000e*/ 	.short	(.L_14 - .L_13)
	.align		4
.L_13:
        /*0010*/ 	.word	index@(_ZN7cutlass13device_kernelINS_4gemm6kernel13GemmUniversalIN4cute5tupleIJiiiiEEENS1_10collective13CollectiveMmaINS1_37MainloopSm90TmaGmmaWarpSpecializedFP8ILi14ENS5_IJNS4_1CILi2EEESB_NSA_ILi1EEEEEENS1_32KernelTmaWarpSpecializedPingpongEEENS5_IJNSA_ILi64EEESG_NSA_ILi128EEEEEENS_12float_e5m2_tENS5_IJlSC_lEEESJ_SK_NS4_8TiledMMAINS4_8MMA_AtomIJNS4_4SM904GMMA30MMA_64x64x32_F32E5M2E5M2_SS_TNILNSO_7ScaleInE1ELSQ_1EEEEEENS4_6LayoutINS5_IJSC_SC_SC_EEENS5_IJNSA_ILi0EEESV_SV_EEEEENS5_IJNS4_10UnderscoreESY_SY_EEEEENS4_23SM90_TMA_LOAD_MULTICASTENS4_14ComposedLayoutINS4_7SwizzleILi3ELi4ELi3EEENS4_18smem_ptr_flag_bitsILi8EEENST_INS5_IJNSA_ILi8EEESH_EEENS5_IJSH_SC_EEEEEEEvNS4_8identityES11_S1B_vS1C_EENS_8epilogue10collective6detail29Sm90TmaWarpSpecializedAdapterINS1F_15DefaultEpilogueISJ_SK_SK_NS1E_6thread17LinearCombinationISJ_Li1EffLNS1J_9ScaleType4KindE0ELNS_15FloatRoundStyleE2ESJ_EENS1_15EpilogueDefaultEEEEEvvEEEEvNT_6ParamsE)
        /*0014*/ 	.word	0x00000000


	//----- nvinfo : EIATTR_MIN_STACK_SIZE
	.align		4
.L_14:
        /*0018*/ 	.byte	0x04, 0x12
        /*001a*/ 	.short	(.L_16 - .L_15)
	.align		4
.L_15:
        /*001c*/ 	.word	index@(_ZN7cutlass13device_kernelINS_4gemm6kernel13GemmUniversalIN4cute5tupleIJiiiiEEENS1_10collective13CollectiveMmaINS1_37MainloopSm90TmaGmmaWarpSpecializedFP8ILi14ENS5_IJNS4_1CILi2EEESB_NSA_ILi1EEEEEENS1_32KernelTmaWarpSpecializedPingpongEEENS5_IJNSA_ILi64EEESG_NSA_ILi128EEEEEENS_12float_e5m2_tENS5_IJlSC_lEEESJ_SK_NS4_8TiledMMAINS4_8MMA_AtomIJNS4_4SM904GMMA30MMA_64x64x32_F32E5M2E5M2_SS_TNILNSO_7ScaleInE1ELSQ_1EEEEEENS4_6LayoutINS5_IJSC_SC_SC_EEENS5_IJNSA_ILi0EEESV_SV_EEEEENS5_IJNS4_10UnderscoreESY_SY_EEEEENS4_23SM90_TMA_LOAD_MULTICASTENS4_14ComposedLayoutINS4_7SwizzleILi3ELi4ELi3EEENS4_18smem_ptr_flag_bitsILi8EEENST_INS5_IJNSA_ILi8EEESH_EEENS5_IJSH_SC_EEEEEEEvNS4_8identityES11_S1B_vS1C_EENS_8epilogue10collective6detail29Sm90TmaWarpSpecializedAdapterINS1F_15DefaultEpilogueISJ_SK_SK_NS1E_6thread17LinearCombinationISJ_Li1EffLNS1J_9ScaleType4KindE0ELNS_15FloatRoundStyleE2ESJ_EENS1_15EpilogueDefaultEEEEEvvEEEEvNT_6ParamsE)
        /*0020*/ 	.word	0x00000000
.L_16:


//--------------------- .nv.compat                --------------------------
	.section	.nv.compat,"",@"SHT_CUDA_COMPAT_INFO"
	.align	4
        /*0000*/ 	.byte	0x02, 0x09, 0x01, 0x00, 0x02, 0x02, 0x04, 0x00, 0x02, 0x05, 0x05, 0x00, 0x03, 0x07, 0x01, 0x01
        /*0010*/ 	.byte	0x02, 0x03, 0x01, 0x00, 0x02, 0x06, 0x01, 0x00, 0x04, 0x0b, 0x08, 0x00, 0x00, 0x00, 0x00, 0x00
        /*0020*/ 	.byte	0x00, 0x00, 0x00, 0x00


//--------------------- .nv.info._ZN7cutlass13device_kernelINS_4gemm6kernel13GemmUniversalIN4cute5tupleIJiiiiEEENS1_10collective13CollectiveMmaINS1_37MainloopSm90TmaGmmaWarpSpecializedFP8ILi14ENS5_IJNS4_1CILi2EEESB_NSA_ILi1EEEEEENS1_32KernelTmaWarpSpecializedPingpongEEENS5_IJNSA_ILi64EEESG_NSA_ILi128EEEEEENS_12float_e5m2_tENS5_IJlSC_lEEESJ_SK_NS4_8TiledMMAINS4_8MMA_AtomIJNS4_4SM904GMMA30MMA_64x64x32_F32E5M2E5M2_SS_TNILNSO_7ScaleInE1ELSQ_1EEEEEENS4_6LayoutINS5_IJSC_SC_SC_EEENS5_IJNSA_ILi0EEESV_SV_EEEEENS5_IJNS4_10UnderscoreESY_SY_EEEEENS4_23SM90_TMA_LOAD_MULTICASTENS4_14ComposedLayoutINS4_7SwizzleILi3ELi4ELi3EEENS4_18smem_ptr_flag_bitsILi8EEENST_INS5_IJNSA_ILi8EEESH_EEENS5_IJSH_SC_EEEEEEEvNS4_8identityES11_S1B_vS1C_EENS_8epilogue10collective6detail29Sm90TmaWarpSpecializedAdapterINS1F_15DefaultEpilogueISJ_SK_SK_NS1E_6thread17LinearCombinationISJ_Li1EffLNS1J_9ScaleType4KindE0ELNS_15FloatRoundStyleE2ESJ_EENS1_15EpilogueDefaultEEEEEvvEEEEvNT_6ParamsE --------------------------
	.section	.nv.info._ZN7cutlass13device_kernelINS_4gemm6kernel13GemmUniversalIN4cute5tupleIJiiiiEEENS1_10collective13CollectiveMmaINS1_37MainloopSm90TmaGmmaWarpSpecializedFP8ILi14ENS5_IJNS4_1CILi2EEESB_NSA_ILi1EEEEEENS1_32KernelTmaWarpSpecializedPingpongEEENS5_IJNSA_ILi64EEESG_NSA_ILi128EEEEEENS_12float_e5m2_tENS5_IJlSC_lEEESJ_SK_NS4_8TiledMMAINS4_8MMA_AtomIJNS4_4SM904GMMA30MMA_64x64x32_F32E5M2E5M2_SS_TNILNSO_7ScaleInE1ELSQ_1EEEEEENS4_6LayoutINS5_IJSC_SC_SC_EEENS5_IJNSA_ILi0EEESV_SV_EEEEENS5_IJNS4_10UnderscoreESY_SY_EEEEENS4_23SM90_TMA_LOAD_MULTICASTENS4_14ComposedLayoutINS4_7SwizzleILi3ELi4ELi3EEENS4_18smem_ptr_flag_bitsILi8EEENST_INS5_IJNSA_ILi8EEESH_EEENS5_IJSH_SC_EEEEEEEvNS4_8identityES11_S1B_vS1C_EENS_8epilogue10collective6detail29Sm90TmaWarpSpecializedAdapterINS1F_15DefaultEpilogueISJ_SK_SK_NS1E_6thread17LinearCombinationISJ_Li1EffLNS1J_9ScaleType4KindE0ELNS_15FloatRoundStyleE2ESJ_EENS1_15EpilogueDefaultEEEEEvvEEEEvNT_6ParamsE,"",@"SHT_CUDA_INFO"
	.sectionflags	@""
	.align	4


	//----- nvinfo : EIATTR_CUDA_API_VERSION
	.align		4
        /*0000*/ 	.byte	0x04, 0x37
        /*0002*/ 	.short	(.L_18 - .L_17)
.L_17:
        /*0004*/ 	.word	0x00000082


	//----- nvinfo : EIATTR_KPARAM_INFO
	.align		4
.L_18:
        /*0008*/ 	.byte	0x04, 0x17
        /*000a*/ 	.short	(.L_20 - .L_19)
.L_19:
        /*000c*/ 	.word	0x00000000
        /*0010*/ 	.short	0x0000
        /*0012*/ 	.short	0x0070
        /*0014*/ 	.byte	0x00, 0xf0, 0x01, 0x10


	//----- nvinfo : EIATTR_SPARSE_MMA_MASK
	.align		4
.L_20:
        /*0018*/ 	.byte	0x03, 0x50
        /*001a*/ 	.short	0x0000


	//----- nvinfo : EIATTR_MAXREG_COUNT
	.align		4
        /*001c*/ 	.byte	0x03, 0x1b
        /*001e*/ 	.short	0x00a8


	//----- nvinfo : EIATTR_NUM_BARRIERS
	.align		4
        /*0020*/ 	.byte	0x02, 0x4c
        /*0022*/ 	.byte	0x01
	.zero		1


	//----- nvinfo : EIATTR_MERCURY_ISA_VERSION
	.align		4
        /*0024*/ 	.byte	0x03, 0x5f
        /*0026*/ 	.short	0x0101


	//----- nvinfo : EIATTR_INT_WARP_WIDE_INSTR_OFFSETS
	.align		4
        /*0028*/ 	.byte	0x04, 0x31
        /*002a*/ 	.short	(.L_22 - .L_21)


	//   ....[0]....
.L_21:
        /*002c*/ 	.word	0x00000620


	//   ....[1]....
        /*0030*/ 	.word	0x00000660


	//   ....[2]....
        /*0034*/ 	.word	0x000006a0


	//   ....[3]....
        /*0038*/ 	.word	0x00000740


	//   ....[4]....
        /*003c*/ 	.word	0x00000760


	//   ....[5]....
        /*0040*/ 	.word	0x000007c0


	//   ....[6]....
        /*0044*/ 	.word	0x000008b0


	//   ....[7]....
        /*0048*/ 	.word	0x00000900


	//----- nvinfo : EIATTR_COOP_GROUP_MASK_REGIDS
	.align		4
.L_22:
        /*004c*/ 	.byte	0x04, 0x29
        /*004e*/ 	.short	(.L_24 - .L_23)


	//   ....[0]....
.L_23:
        /*0050*/ 	.word	0xffffffff


	//   ....[1]....
        /*0054*/ 	.word	0xffffffff


	//   ....[2]....
        /*0058*/ 	.word	0xffffffff


	//   ....[3]....
        /*005c*/ 	.word	0xffffffff


	//   ....[4]....
        /*0060*/ 	.word	0xffffffff


	//   ....[5]....
        /*0064*/ 	.word	0xffffffff


	//   ....[6]....
        /*0068*/ 	.word	0xffffffff


	//----- nvinfo : EIATTR_COOP_GROUP_INSTR_OFFSETS
	.align		4
.L_24:
        /*006c*/ 	.byte	0x04, 0x28
        /*006e*/ 	.short	(.L_26 - .L_25)


	//   ....[0]....
.L_25:
        /*0070*/ 	.word	0x00000060


	//   ....[1]....
        /*0074*/ 	.word	0x00000070


	//   ....[2]....
        /*0078*/ 	.word	0x00000130


	//   ....[3]....
        /*007c*/ 	.word	0x00000430


	//   ....[4]....
        /*0080*/ 	.word	0x00000470


	//   ....[5]....
        /*0084*/ 	.word	0x000004f0


	//   ....[6]....
        /*0088*/ 	.word	0x00000ac0


	//----- nvinfo : EIATTR_REG_RECONFIG
	.align		4
.L_26:
        /*008c*/ 	.byte	0x01, 0x54
	.zero		2


	//----- nvinfo : EIATTR_MBARRIER_INSTR_OFFSETS
	.align		4
        /*0090*/ 	.byte	0x04, 0x39
        /*0092*/ 	.short	(.L_28 - .L_27)


	//   ....[0]....
.L_27:
        /*0094*/ 	.word	0x00000250
        /*0098*/ 	.word	0x000000ff
        /*009c*/ 	.word	0x00000000
        /*00a0*/ 	.short	0x0100
        /*00a2*/ 	.byte	0x08
	.zero		1


	//   ....[1]....
        /*00a4*/ 	.word	0x00000260
        /*00a8*/ 	.word	0x000000ff
        /*00ac*/ 	.word	0x00000070
        /*00b0*/ 	.short	0x0100
        /*00b2*/ 	.byte	0x08
	.zero		1


	//   ....[2]....
        /*00b4*/ 	.word	0x00000270
        /*00b8*/ 	.word	0x000000ff
        /*00bc*/ 	.word	0x00000008
        /*00c0*/ 	.short	0x0100
        /*00c2*/ 	.byte	0x08
	.zero		1


	//   ....[3]....
        /*00c4*/ 	.word	0x00000280
        /*00c8*/ 	.word	0x000000ff
        /*00cc*/ 	.word	0x00000078
        /*00d0*/ 	.short	0x0100
        /*00d2*/ 	.byte	0x08
	.zero		1


	//   ....[4]....
        /*00d4*/ 	.word	0x00000290
        /*00d8*/ 	.word	0x000000ff
        /*00dc*/ 	.word	0x00000010
        /*00e0*/ 	.short	0x0100
        /*00e2*/ 	.byte	0x08
	.zero		1


	//   ....[5]....
        /*00e4*/ 	.word	0x000002a0
        /*00e8*/ 	.word	0x000000ff
        /*00ec*/ 	.word	0x00000080
        /*00f0*/ 	.short	0x0100
        /*00f2*/ 	.byte	0x08
	.zero		1


	//   ....[6]....
        /*00f4*/ 	.word	0x000002b0
        /*00f8*/ 	.word	0x000000ff
        /*00fc*/ 	.word	0x00000018
        /*0100*/ 	.short	0x0100
        /*0102*/ 	.byte	0x08
	.zero		1


	//   ....[7]....
        /*0104*/ 	.word	0x000002c0
        /*0108*/ 	.word	0x000000ff
        /*010c*/ 	.word	0x00000088
        /*0110*/ 	.short	0x0100
        /*0112*/ 	.byte	0x08
	.zero		1


	//   ....[8]....
        /*0114*/ 	.word	0x000002d0
        /*0118*/ 	.word	0x000000ff
        /*011c*/ 	.word	0x00000020
        /*0120*/ 	.short	0x0100
        /*0122*/ 	.byte	0x08
	.zero		1


	//   ....[9]....
        /*0124*/ 	.word	0x000002e0
        /*0128*/ 	.word	0x000000ff
        /*012c*/ 	.word	0x00000090
        /*0130*/ 	.short	0x0100
        /*0132*/ 	.byte	0x08
	.zero		1


	//   ....[10]....
        /*0134*/ 	.word	0x000002f0
        /*0138*/ 	.word	0x000000ff
        /*013c*/ 	.word	0x00000028
        /*0140*/ 	.short	0x0100
        /*0142*/ 	.byte	0x08
	.zero		1


	//   ....[11]....
        /*0144*/ 	.word	0x00000300
        /*0148*/ 	.word	0x000000ff
        /*014c*/ 	.word	0x00000098
        /*0150*/ 	.short	0x0100
        /*0152*/ 	.byte	0x08
	.zero		1


	//   ....[12]....
        /*0154*/ 	.word	0x00000310
        /*0158*/ 	.word	0x000000ff
        /*015c*/ 	.word	0x00000030
        /*0160*/ 	.short	0x0100
        /*0162*/ 	.byte	0x08
	.zero		1


	//   ....[13]....
        /*0164*/ 	.word	0x00000320
        /*0168*/ 	.word	0x000000ff
        /*016c*/ 	.word	0x000000a0
        /*0170*/ 	.short	0x0100
        /*0172*/ 	.byte	0x08
	.zero		1


	//   ....[14]....
        /*0174*/ 	.word	0x00000330
        /*0178*/ 	.word	0x000000ff
        /*017c*/ 	.word	0x00000038
        /*0180*/ 	.short	0x0100
        /*0182*/ 	.byte	0x08
	.zero		1


	//   ....[15]....
        /*0184*/ 	.word	0x00000340
        /*0188*/ 	.word	0x000000ff
        /*018c*/ 	.word	0x000000a8
        /*0190*/ 	.short	0x0100
        /*0192*/ 	.byte	0x08
	.zero		1


	//   ....[16]....
        /*0194*/ 	.word	0x00000350
        /*0198*/ 	.word	0x000000ff
        /*019c*/ 	.word	0x00000040
        /*01a0*/ 	.short	0x0100
        /*01a2*/ 	.byte	0x08
	.zero		1


	//   ....[17]....
        /*01a4*/ 	.word	0x00000360
        /*01a8*/ 	.word	0x000000ff
        /*01ac*/ 	.word	0x000000b0
        /*01b0*/ 	.short	0x0100
        /*01b2*/ 	.byte	0x08
	.zero		1


	//   ....[18]....
        /*01b4*/ 	.word	0x00000370
        /*01b8*/ 	.word	0x000000ff
        /*01bc*/ 	.word	0x00000048
        /*01c0*/ 	.short	0x0100
        /*01c2*/ 	.byte	0x08
	.zero		1


	//   ....[19]....
        /*01c4*/ 	.word	0x00000380
        /*01c8*/ 	.word	0x000000ff
        /*01cc*/ 	.word	0x000000b8
        /*01d0*/ 	.short	0x0100
        /*01d2*/ 	.byte	0x08
	.zero		1


	//   ....[20]....
        /*01d4*/ 	.word	0x00000390
        /*01d8*/ 	.word	0x000000ff
        /*01dc*/ 	.word	0x00000050
        /*01e0*/ 	.short	0x0100
        /*01e2*/ 	.byte	0x08
	.zero		1


	//   ....[21]....
        /*01e4*/ 	.word	0x000003a0
        /*01e8*/ 	.word	0x000000ff
        /*01ec*/ 	.word	0x000000c0
        /*01f0*/ 	.short	0x0100
        /*01f2*/ 	.byte	0x08
	.zero		1


	//   ....[22]....
        /*01f4*/ 	.word	0x000003b0
        /*01f8*/ 	.word	0x000000ff
        /*01fc*/ 	.word	0x00000058
        /*0200*/ 	.short	0x0100
        /*0202*/ 	.byte	0x08
	.zero		1


	//   ....[23]....
        /*0204*/ 	.word	0x000003c0
        /*0208*/ 	.word	0x000000ff
        /*020c*/ 	.word	0x000000c8
        /*0210*/ 	.short	0x0100
        /*0212*/ 	.byte	0x08
	.zero		1


	//   ....[24]....
        /*0214*/ 	.word	0x000003d0
        /*0218*/ 	.word	0x000000ff
        /*021c*/ 	.word	0x00000060
        /*0220*/ 	.short	0x0100
        /*0222*/ 	.byte	0x08
	.zero		1


	//   ....[25]....
        /*0224*/ 	.word	0x000003e0
        /*0228*/ 	.word	0x000000ff
        /*022c*/ 	.word	0x000000d0
        /*0230*/ 	.short	0x0100
        /*0232*/ 	.byte	0x08
	.zero		1


	//   ....[26]....
        /*0234*/ 	.word	0x000003f0
        /*0238*/ 	.word	0x000000ff
        /*023c*/ 	.word	0x00000068
        /*0240*/ 	.short	0x0100
        /*0242*/ 	.byte	0x08
	.zero		1


	//   ....[27]....
        /*0244*/ 	.word	0x00000400
        /*0248*/ 	.word	0x000000ff
        /*024c*/ 	.word	0x000000d8
        /*0250*/ 	.short	0x0100
        /*0252*/ 	.byte	0x08
	.zero		1


	//   ....[28]....
        /*0254*/ 	.word	0x00000930
        /*0258*/ 	.word	0x000000ff
        /*025c*/ 	.word	0x00000110
        /*0260*/ 	.short	0x0100
        /*0262*/ 	.byte	0x08
	.zero		1


	//   ....[29]....
        /*0264*/ 	.word	0x000009d0
        /*0268*/ 	.word	0x000000ff
        /*026c*/ 	.word	0x00000118
        /*0270*/ 	.short	0x0100
        /*0272*/ 	.byte	0x08
	.zero		1


	//   ....[30]....
        /*0274*/ 	.word	0x00000a40
        /*0278*/ 	.word	0x000000ff
        /*027c*/ 	.word	0x000000f0
        /*0280*/ 	.short	0x0100
        /*0282*/ 	.byte	0x09
	.zero		1


	//   ....[31]....
        /*0284*/ 	.word	0x00000a50
        /*0288*/ 	.word	0x000000ff
        /*028c*/ 	.word	0x000000f8
        /*0290*/ 	.short	0x0100
        /*0292*/ 	.byte	0x09
	.zero		1


	//   ....[32]....
        /*0294*/ 	.word	0x00000a60
        /*0298*/ 	.word	0x000000ff
        /*029c*/ 	.word	0x00000100
        /*02a0*/ 	.short	0x0100
        /*02a2*/ 	.byte	0x09
	.zero		1


	//   ....[33]....
        /*02a4*/ 	.word	0x00000a70
        /*02a8*/ 	.word	0x000000ff
        /*02ac*/ 	.word	0x00000108
        /*02b0*/ 	.short	0x0100
        /*02b2*/ 	.byte	0x09
	.zero		1


	//   ....[34]....
        /*02b4*/ 	.word	0x00001860
        /*02b8*/ 	.word	0x000000ff
        /*02bc*/ 	.word	0xfffffff8
        /*02c0*/ 	.short	0x010a
        /*02c2*/ 	.byte	0x0b
	.zero		1


	//   ....[35]....
        /*02c4*/ 	.word	0x00001b30
        /*02c8*/ 	.word	0x000000ff
        /*02cc*/ 	.word	0x00000000
        /*02d0*/ 	.short	0x010a
        /*02d2*/ 	.byte	0x06
	.zero		1


	//   ....[36]....
        /*02d4*/ 	.word	0x00001b70
        /*02d8*/ 	.word	0x000000ff
        /*02dc*/ 	.word	0x00000000
        /*02e0*/ 	.short	0x010a
        /*02e2*/ 	.byte	0x06
	.zero		1


	//   ....[37]....
        /*02e4*/ 	.word	0x000021a0
        /*02e8*/ 	.word	0x000000ff
        /*02ec*/ 	.word	0x00000000
        /*02f0*/ 	.short	0x010a
        /*02f2*/ 	.byte	0x10
	.zero		1


	//   ....[38]....
        /*02f4*/ 	.word	0x000021e0
        /*02f8*/ 	.word	0x000000ff
        /*02fc*/ 	.word	0x00000000
        /*0300*/ 	.short	0x010a
        /*0302*/ 	.byte	0x10
	.zero		1


	//   ....[39]....
        /*0304*/ 	.word	0x00002680
        /*0308*/ 	.word	0x00000013
        /*030c*/ 	.word	0x00000000
        /*0310*/ 	.short	0x0101
        /*0312*/ 	.byte	0x3f
	.zero		1


	//   ....[40]....
        /*0314*/ 	.word	0x00002a00
        /*0318*/ 	.word	0x00000011
        /*031c*/ 	.word	0x00000000
        /*0320*/ 	.short	0x0101
        /*0322*/ 	.byte	0x17
	.zero		1


	//   ....[41]....
        /*0324*/ 	.word	0x00002b30
        /*0328*/ 	.word	0x00000010
        /*032c*/ 	.word	0x00000000
        /*0330*/ 	.short	0x0101
        /*0332*/ 	.byte	0x3f
	.zero		1


	//   ....[42]....
        /*0334*/ 	.word	0x00002bf0
        /*0338*/ 	.word	0x000000ff
        /*033c*/ 	.word	0x00000008
        /*0340*/ 	.short	0x010a
        /*0342*/ 	.byte	0x0b
	.zero		1


	//   ....[43]....
        /*0344*/ 	.word	0x00005460
        /*0348*/ 	.word	0x00000004
        /*034c*/ 	.word	0x00000000
        /*0350*/ 	.short	0x0101
        /*0352*/ 	.byte	0x17
	.zero		1


	//   ....[44]....
        /*0354*/ 	.word	0x00005e50
        /*0358*/ 	.word	0x00000013
        /*035c*/ 	.word	0x00000070
        /*0360*/ 	.short	0x010a
        /*0362*/ 	.byte	0x3f
	.zero		1


	//   ....[45]....
        /*0364*/ 	.word	0x00006210
        /*0368*/ 	.word	0x0000000a
        /*036c*/ 	.word	0x00000118
        /*0370*/ 	.short	0x0101
        /*0372*/ 	.byte	0x3f
	.zero		1


	//   ....[46]....
        /*0374*/ 	.word	0x00006970
        /*0378*/ 	.word	0x00000005
        /*037c*/ 	.word	0x00000000
        /*0380*/ 	.short	0x010a
        /*0382*/ 	.byte	0x3f
	.zero		1


	//   ....[47]....
        /*0384*/ 	.word	0x000069f0
        /*0388*/ 	.word	0x00000007
        /*038c*/ 	.word	0x00000000
        /*0390*/ 	.short	0x010a
        /*0392*/ 	.byte	0x3f
	.zero		1


	//   ....[48]....
        /*0394*/ 	.word	0x00006a80
        /*0398*/ 	.word	0x00000006
        /*039c*/ 	.word	0x00000000
        /*03a0*/ 	.short	0x010a
        /*03a2*/ 	.byte	0x3f
	.zero		1


	//   ....[49]....
        /*03a4*/ 	.word	0x00006b10
        /*03a8*/ 	.word	0x00000009
        /*03ac*/ 	.word	0x00000000
        /*03b0*/ 	.short	0x010a
        /*03b2*/ 	.byte	0x3f
	.zero		1


	//   ....[50]....
        /*03b4*/ 	.word	0x00006ba0
        /*03b8*/ 	.word	0x00000006
        /*03bc*/ 	.word	0x00000000
        /*03c0*/ 	.short	0x010a
        /*03c2*/ 	.byte	0x3f
	.zero		1


	//   ....[51]....
        /*03c4*/ 	.word	0x00006c30
        /*03c8*/ 	.word	0x00000009
        /*03cc*/ 	.word	0x00000000
        /*03d0*/ 	.short	0x010a
        /*03d2*/ 	.byte	0x3f
	.zero		1


	//   ....[52]....
        /*03d4*/ 	.word	0x00006cc0
        /*03d8*/ 	.word	0x00000006
        /*03dc*/ 	.word	0x00000000
        /*03e0*/ 	.short	0x010a
        /*03e2*/ 	.byte	0x3f
	.zero		1


	//   ....[53]....
        /*03e4*/ 	.word	0x00006d50
        /*03e8*/ 	.word	0x00000009
        /*03ec*/ 	.word	0x00000000
        /*03f0*/ 	.short	0x010a
        /*03f2*/ 	.byte	0x3f
	.zero		1


	//   ....[54]....
        /*03f4*/ 	.word	0x00006de0
        /*03f8*/ 	.word	0x00000006
        /*03fc*/ 	.word	0x00000000
        /*0400*/ 	.short	0x010a
        /*0402*/ 	.byte	0x3f
	.zero		1


	//   ....[55]....
        /*0404*/ 	.word	0x00006e70
        /*0408*/ 	.word	0x00000009
        /*040c*/ 	.word	0x00000000
        /*0410*/ 	.short	0x010a
        /*0412*/ 	.byte	0x3f
	.zero		1


	//   ....[56]....
        /*0414*/ 	.word	0x00006f00
        /*0418*/ 	.word	0x00000006
        /*041c*/ 	.word	0x00000000
        /*0420*/ 	.short	0x010a
        /*0422*/ 	.byte	0x3f
	.zero		1


	//   ....[57]....
        /*0424*/ 	.word	0x00006f90
        /*0428*/ 	.word	0x00000009
        /*042c*/ 	.word	0x00000000
        /*0430*/ 	.short	0x010a
        /*0432*/ 	.byte	0x3f
	.zero		1


	//   ....[58]....
        /*0434*/ 	.word	0x00007020
        /*0438*/ 	.word	0x00000006
        /*043c*/ 	.word	0x00000000
        /*0440*/ 	.short	0x010a
        /*0442*/ 	.byte	0x3f
	.zero		1


	//   ....[59]....
        /*0444*/ 	.word	0x000070b0
        /*0448*/ 	.word	0x00000003
        /*044c*/ 	.word	0x00000000
        /*0450*/ 	.short	0x010a
        /*0452*/ 	.byte	0x3f
	.zero		1


	//   ....[60]....
        /*0454*/ 	.word	0x00007120
        /*0458*/ 	.word	0x00000011
        /*045c*/ 	.word	0xfffffff8
        /*0460*/ 	.short	0x010a
        /*0462*/ 	.byte	0x3f
	.zero		1


	//   ....[61]....
        /*0464*/ 	.word	0x00007180
        /*0468*/ 	.word	0x00000011
        /*046c*/ 	.word	0x00000000
        /*0470*/ 	.short	0x010a
        /*0472*/ 	.byte	0x3f
	.zero		1


	//   ....[62]....
        /*0474*/ 	.word	0x000071e0
        /*0478*/ 	.word	0x00000013
        /*047c*/ 	.word	0x00000000
        /*0480*/ 	.short	0x010a
        /*0482*/ 	.byte	0x3f
	.zero		1


	//   ....[63]....
        /*0484*/ 	.word	0x00007240
        /*0488*/ 	.word	0x00000011
        /*048c*/ 	.word	0x00000008
        /*0490*/ 	.short	0x010a
        /*0492*/ 	.byte	0x3f
	.zero		1


	//   ....[64]....
        /*0494*/ 	.word	0x00007310
        /*0498*/ 	.word	0x00000013
        /*049c*/ 	.word	0x00000070
        /*04a0*/ 	.short	0x010a
        /*04a2*/ 	.byte	0x3f
	.zero		1


	//   ....[65]....
        /*04a4*/ 	.word	0x000073f0
        /*04a8*/ 	.word	0x00000005
        /*04ac*/ 	.word	0x00000000
        /*04b0*/ 	.short	0x010a
        /*04b2*/ 	.byte	0x3f
	.zero		1


	//   ....[66]....
        /*04b4*/ 	.word	0x00007440
        /*04b8*/ 	.word	0x00000007
        /*04bc*/ 	.word	0x00000000
        /*04c0*/ 	.short	0x010a
        /*04c2*/ 	.byte	0x3f
	.zero		1


	//   ....[67]....
        /*04c4*/ 	.word	0x00007490
        /*04c8*/ 	.word	0x00000006
        /*04cc*/ 	.word	0x00000000
        /*04d0*/ 	.short	0x010a
        /*04d2*/ 	.byte	0x3f
	.zero		1


	//   ....[68]....
        /*04d4*/ 	.word	0x000074e0
        /*04d8*/ 	.word	0x00000009
        /*04dc*/ 	.word	0x00000000
        /*04e0*/ 	.short	0x010a
        /*04e2*/ 	.byte	0x3f
	.zero		1


	//   ....[69]....
        /*04e4*/ 	.word	0x00007530
        /*04e8*/ 	.word	0x00000006
        /*04ec*/ 	.word	0x00000000
        /*04f0*/ 	.short	0x010a
        /*04f2*/ 	.byte	0x3f
	.zero		1


	//   ....[70]....
        /*04f4*/ 	.word	0x00007580
        /*04f8*/ 	.word	0x00000009
        /*04fc*/ 	.word	0x00000000
        /*0500*/ 	.short	0x010a
        /*0502*/ 	.byte	0x3f
	.zero		1


	//   ....[71]....
        /*0504*/ 	.word	0x000075d0
        /*0508*/ 	.word	0x00000006
        /*050c*/ 	.word	0x00000000
        /*0510*/ 	.short	0x010a
        /*0512*/ 	.byte	0x3f
	.zero		1


	//   ....[72]....
        /*0514*/ 	.word	0x00007620
        /*0518*/ 	.word	0x00000009
        /*051c*/ 	.word	0x00000000
        /*0520*/ 	.short	0x010a
        /*0522*/ 	.byte	0x3f
	.zero		1


	//   ....[73]....
        /*0524*/ 	.word	0x00007670
        /*0528*/ 	.word	0x00000006
        /*052c*/ 	.word	0x00000000
        /*0530*/ 	.short	0x010a
        /*0532*/ 	.byte	0x3f
	.zero		1


	//   ....[74]....
        /*0534*/ 	.word	0x000076c0
        /*0538*/ 	.word	0x00000009
        /*053c*/ 	.word	0x00000000
        /*0540*/ 	.short	0x010a
        /*0542*/ 	.byte	0x3f
	.zero		1


	//   ....[75]....
        /*0544*/ 	.word	0x00007710
        /*0548*/ 	.word	0x00000006
        /*054c*/ 	.word	0x00000000
        /*0550*/ 	.short	0x010a
        /*0552*/ 	.byte	0x3f
	.zero		1


	//   ....[76]....
        /*0554*/ 	.word	0x00007760
        /*0558*/ 	.word	0x00000009
        /*055c*/ 	.word	0x00000000
        /*0560*/ 	.short	0x010a
        /*0562*/ 	.byte	0x3f
	.zero		1


	//   ....[77]....
        /*0564*/ 	.word	0x000077b0
        /*0568*/ 	.word	0x00000006
        /*056c*/ 	.word	0x00000000
        /*0570*/ 	.short	0x010a
        /*0572*/ 	.byte	0x3f
	.zero		1


	//----- nvinfo : EIATTR_NUM_MBARRIERS
	.align		4
.L_28:
        /*0574*/ 	.byte	0x03, 0x38
        /*0576*/ 	.short	0x0022


	//----- nvinfo : EIATTR_EXIT_INSTR_OFFSETS
	.align		4
        /*0578*/ 	.byte	0x04, 0x1c
        /*057a*/ 	.short	(.L_30 - .L_29)


	//   ....[0]....
.L_29:
        /*057c*/ 	.word	0x00001520


	//   ....[1]....
        /*0580*/ 	.word	0x00001580


	//   ....[2]....
        /*0584*/ 	.word	0x00005a70


	//   ....[3]....
        /*0588*/ 	.word	0x00005aa0


	//   ....[4]....
        /*058c*/ 	.word	0x00007100


	//----- nvinfo : EIATTR_MAX_THREADS
	.align		4
.L_30:
        /*0590*/ 	.byte	0x04, 0x05
        /*0592*/ 	.short	(.L_32 - .L_31)
.L_31:
        /*0594*/ 	.word	0x00000180
        /*0598*/ 	.word	0x00000001
        /*059c*/ 	.word	0x00000001


	//----- nvinfo : EIATTR_CRS_STACK_SIZE
	.align		4
.L_32:
        /*05a0*/ 	.byte	0x04, 0x1e
        /*05a2*/ 	.short	(.L_34 - .L_33)
.L_33:
        /*05a4*/ 	.word	0x00000000


	//----- nvinfo : EIATTR_CBANK_PARAM_SIZE
	.align		4
.L_34:
        /*05a8*/ 	.byte	0x03, 0x19
        /*05aa*/ 	.short	0x0470


	//----- nvinfo : EIATTR_PARAM_CBANK
	.align		4
        /*05ac*/ 	.byte	0x04, 0x0a
        /*05ae*/ 	.short	(.L_36 - .L_35)
	.align		4
.L_35:
        /*05b0*/ 	.word	index@(.nv.constant0._ZN7cutlass13device_kernelINS_4gemm6kernel13GemmUniversalIN4cute5tupleIJiiiiEEENS1_10collective13CollectiveMmaINS1_37MainloopSm90TmaGmmaWarpSpecializedFP8ILi14ENS5_IJNS4_1CILi2EEESB_NSA_ILi1EEEEEENS1_32KernelTmaWarpSpecializedPingpongEEENS5_IJNSA_ILi64EEESG_NSA_ILi128EEEEEENS_12float_e5m2_tENS5_IJlSC_lEEESJ_SK_NS4_8TiledMMAINS4_8MMA_AtomIJNS4_4SM904GMMA30MMA_64x64x32_F32E5M2E5M2_SS_TNILNSO_7ScaleInE1ELSQ_1EEEEEENS4_6LayoutINS5_IJSC_SC_SC_EEENS5_IJNSA_ILi0EEESV_SV_EEEEENS5_IJNS4_10UnderscoreESY_SY_EEEEENS4_23SM90_TMA_LOAD_MULTICASTENS4_14ComposedLayoutINS4_7SwizzleILi3ELi4ELi3EEENS4_18smem_ptr_flag_bitsILi8EEENST_INS5_IJNSA_ILi8EEESH_EEENS5_IJSH_SC_EEEEEEEvNS4_8identityES11_S1B_vS1C_EENS_8epilogue10collective6detail29Sm90TmaWarpSpecializedAdapterINS1F_15DefaultEpilogueISJ_SK_SK_NS1E_6thread17LinearCombinationISJ_Li1EffLNS1J_9ScaleType4KindE0ELNS_15FloatRoundStyleE2ESJ_EENS1_15EpilogueDefaultEEEEEvvEEEEvNT_6ParamsE)
        /*05b4*/ 	.short	0x0210
        /*05b6*/ 	.short	0x0470


	//----- nvinfo : EIATTR_SW_WAR
	.align		4
.L_36:
        /*05b8*/ 	.byte	0x04, 0x36
        /*05ba*/ 	.short	(.L_38 - .L_37)
.L_37:
        /*05bc*/ 	.word	0x00000008
.L_38:


//--------------------- .nv.callgraph             --------------------------
	.section	.nv.callgraph,"",@"SHT_CUDA_CALLGRAPH"
	.align	4
	.sectionentsize	8
	.align		4
        /*0000*/ 	.word	0x00000000
	.align		4
        /*0004*/ 	.word	0xffffffff
	.align		4
        /*0008*/ 	.word	0x00000000
	.align		4
        /*000c*/ 	.word	0xfffffffe
	.align		4
        /*0010*/ 	.word	0x00000000
	.align		4
        /*0014*/ 	.word	0xfffffffd
	.align		4
        /*0018*/ 	.word	0x00000000
	.align		4
        /*001c*/ 	.word	0xfffffffc


//--------------------- .nv.constant4             --------------------------
	.section	.nv.constant4,"a",@progbits
	.align	8
	.align		8
.nv.constant4:
        /*0000*/ 	.dword	_ZN40_INTERNAL_2c884a84_4_k_cu_27435ec1_271914cuda3std3__45__cpo5beginE
	.align		8
        /*0008*/ 	.dword	_ZN40_INTERNAL_2c884a84_4_k_cu_27435ec1_271914cuda3std3__45__cpo3endE
	.align		8
        /*0010*/ 	.dword	_ZN40_INTERNAL_2c884a84_4_k_cu_27435ec1_271914cuda3std3__45__cpo6cbeginE
	.align		8
        /*0018*/ 	.dword	_ZN40_INTERNAL_2c884a84_4_k_cu_27435ec1_271914cuda3std3__45__cpo4cendE
	.align		8
        /*0020*/ 	.dword	_ZN40_INTERNAL_2c884a84_4_k_cu_27435ec1_271914cuda3std3__442_GLOBAL__N__2c884a84_4_k_cu_27435ec1_271916ignoreE
	.align		8
        /*0028*/ 	.dword	_ZN40_INTERNAL_2c884a84_4_k_cu_27435ec1_271914cuda3std3__419piecewise_constructE
	.align		8
        /*0030*/ 	.dword	_ZN40_INTERNAL_2c884a84_4_k_cu_27435ec1_271914cuda3std3__48in_placeE
	.align		8
        /*0038*/ 	.dword	_ZN40_INTERNAL_2c884a84_4_k_cu_27435ec1_271914cuda3std6ranges3__45__cpo4swapE
	.align		8
        /*0040*/ 	.dword	_ZN40_INTERNAL_2c884a84_4_k_cu_27435ec1_271914cuda3std6ranges3__45__cpo9iter_moveE
	.align		8
        /*0048*/ 	.dword	_ZN40_INTERNAL_2c884a84_4_k_cu_27435ec1_271914cute7productE
	.align		8
        /*0050*/ 	.dword	_ZN40_INTERNAL_2c884a84_4_k_cu_27435ec1_271914cute1_E


//--------------------- .text._ZN7cutlass13device_kernelINS_4gemm6kernel13GemmUniversalIN4cute5tupleIJiiiiEEENS1_10collective13CollectiveMmaINS1_37MainloopSm90TmaGmmaWarpSpecializedFP8ILi14ENS5_IJNS4_1CILi2EEESB_NSA_ILi1EEEEEENS1_32KernelTmaWarpSpecializedPingpongEEENS5_IJNSA_ILi64EEESG_NSA_ILi128EEEEEENS_12float_e5m2_tENS5_IJlSC_lEEESJ_SK_NS4_8TiledMMAINS4_8MMA_AtomIJNS4_4SM904GMMA30MMA_64x64x32_F32E5M2E5M2_SS_TNILNSO_7ScaleInE1ELSQ_1EEEEEENS4_6LayoutINS5_IJSC_SC_SC_EEENS5_IJNSA_ILi0EEESV_SV_EEEEENS5_IJNS4_10UnderscoreESY_SY_EEEEENS4_23SM90_TMA_LOAD_MULTICASTENS4_14ComposedLayoutINS4_7SwizzleILi3ELi4ELi3EEENS4_18smem_ptr_flag_bitsILi8EEENST_INS5_IJNSA_ILi8EEESH_EEENS5_IJSH_SC_EEEEEEEvNS4_8identityES11_S1B_vS1C_EENS_8epilogue10collective6detail29Sm90TmaWarpSpecializedAdapterINS1F_15DefaultEpilogueISJ_SK_SK_NS1E_6thread17LinearCombinationISJ_Li1EffLNS1J_9ScaleType4KindE0ELNS_15FloatRoundStyleE2ESJ_EENS1_15EpilogueDefaultEEEEEvvEEEEvNT_6ParamsE --------------------------
	.section	.text._ZN7cutlass13device_kernelINS_4gemm6kernel13GemmUniversalIN4cute5tupleIJiiiiEEENS1_10collective13CollectiveMmaINS1_37MainloopSm90TmaGmmaWarpSpecializedFP8ILi14ENS5_IJNS4_1CILi2EEESB_NSA_ILi1EEEEEENS1_32KernelTmaWarpSpecializedPingpongEEENS5_IJNSA_ILi64EEESG_NSA_ILi128EEEEEENS_12float_e5m2_tENS5_IJlSC_lEEESJ_SK_NS4_8TiledMMAINS4_8MMA_AtomIJNS4_4SM904GMMA30MMA_64x64x32_F32E5M2E5M2_SS_TNILNSO_7ScaleInE1ELSQ_1EEEEEENS4_6LayoutINS5_IJSC_SC_SC_EEENS5_IJNSA_ILi0EEESV_SV_EEEEENS5_IJNS4_10UnderscoreESY_SY_EEEEENS4_23SM90_TMA_LOAD_MULTICASTENS4_14ComposedLayoutINS4_7SwizzleILi3ELi4ELi3EEENS4_18smem_ptr_flag_bitsILi8EEENST_INS5_IJNSA_ILi8EEESH_EEENS5_IJSH_SC_EEEEEEEvNS4_8identityES11_S1B_vS1C_EENS_8epilogue10collective6detail29Sm90TmaWarpSpecializedAdapterINS1F_15DefaultEpilogueISJ_SK_SK_NS1E_6thread17LinearCombinationISJ_Li1EffLNS1J_9ScaleType4KindE0ELNS_15FloatRoundStyleE2ESJ_EENS1_15EpilogueDefaultEEEEEvvEEEEvNT_6ParamsE,"ax",@progbits
	.align	128
.text._ZN7cutlass13device_kernelINS_4gemm6kernel13GemmUniversalIN4cute5tupleIJiiiiEEENS1_10collective13CollectiveMmaINS1_37MainloopSm90TmaGmmaWarpSpecializedFP8ILi14ENS5_IJNS4_1CILi2EEESB_NSA_ILi1EEEEEENS1_32KernelTmaWarpSpecializedPingpongEEENS5_IJNSA_ILi64EEESG_NSA_ILi128EEEEEENS_12float_e5m2_tENS5_IJlSC_lEEESJ_SK_NS4_8TiledMMAINS4_8MMA_AtomIJNS4_4SM904GMMA30MMA_64x64x32_F32E5M2E5M2_SS_TNILNSO_7ScaleInE1ELSQ_1EEEEEENS4_6LayoutINS5_IJSC_SC_SC_EEENS5_IJNSA_ILi0EEESV_SV_EEEEENS5_IJNS4_10UnderscoreESY_SY_EEEEENS4_23SM90_TMA_LOAD_MULTICASTENS4_14ComposedLayoutINS4_7SwizzleILi3ELi4ELi3EEENS4_18smem_ptr_flag_bitsILi8EEENST_INS5_IJNSA_ILi8EEESH_EEENS5_IJSH_SC_EEEEEEEvNS4_8identityES11_S1B_vS1C_EENS_8epilogue10collective6detail29Sm90TmaWarpSpecializedAdapterINS1F_15DefaultEpilogueISJ_SK_SK_NS1E_6thread17LinearCombinationISJ_Li1EffLNS1J_9ScaleType4KindE0ELNS_15FloatRoundStyleE2ESJ_EENS1_15EpilogueDefaultEEEEEvvEEEEvNT_6ParamsE:
        .type           _ZN7cutlass13device_kernelINS_4gemm6kernel13GemmUniversalIN4cute5tupleIJiiiiEEENS1_10collective13CollectiveMmaINS1_37MainloopSm90TmaGmmaWarpSpecializedFP8ILi14ENS5_IJNS4_1CILi2EEESB_NSA_ILi1EEEEEENS1_32KernelTmaWarpSpecializedPingpongEEENS5_IJNSA_ILi64EEESG_NSA_ILi128EEEEEENS_12float_e5m2_tENS5_IJlSC_lEEESJ_SK_NS4_8TiledMMAINS4_8MMA_AtomIJNS4_4SM904GMMA30MMA_64x64x32_F32E5M2E5M2_SS_TNILNSO_7ScaleInE1ELSQ_1EEEEEENS4_6LayoutINS5_IJSC_SC_SC_EEENS5_IJNSA_ILi0EEESV_SV_EEEEENS5_IJNS4_10UnderscoreESY_SY_EEEEENS4_23SM90_TMA_LOAD_MULTICASTENS4_14ComposedLayoutINS4_7SwizzleILi3ELi4ELi3EEENS4_18smem_ptr_flag_bitsILi8EEENST_INS5_IJNSA_ILi8EEESH_EEENS5_IJSH_SC_EEEEEEEvNS4_8identityES11_S1B_vS1C_EENS_8epilogue10collective6detail29Sm90TmaWarpSpecializedAdapterINS1F_15DefaultEpilogueISJ_SK_SK_NS1E_6thread17LinearCombinationISJ_Li1EffLNS1J_9ScaleType4KindE0ELNS_15FloatRoundStyleE2ESJ_EENS1_15EpilogueDefaultEEEEEvvEEEEvNT_6ParamsE,@function
        .size           _ZN7cutlass13device_kernelINS_4gemm6kernel13GemmUniversalIN4cute5tupleIJiiiiEEENS1_10collective13CollectiveMmaINS1_37MainloopSm90TmaGmmaWarpSpecializedFP8ILi14ENS5_IJNS4_1CILi2EEESB_NSA_ILi1EEEEEENS1_32KernelTmaWarpSpecializedPingpongEEENS5_IJNSA_ILi64EEESG_NSA_ILi128EEEEEENS_12float_e5m2_tENS5_IJlSC_lEEESJ_SK_NS4_8TiledMMAINS4_8MMA_AtomIJNS4_4SM904GMMA30MMA_64x64x32_F32E5M2E5M2_SS_TNILNSO_7ScaleInE1ELSQ_1EEEEEENS4_6LayoutINS5_IJSC_SC_SC_EEENS5_IJNSA_ILi0EEESV_SV_EEEEENS5_IJNS4_10UnderscoreESY_SY_EEEEENS4_23SM90_TMA_LOAD_MULTICASTENS4_14ComposedLayoutINS4_7SwizzleILi3ELi4ELi3EEENS4_18smem_ptr_flag_bitsILi8EEENST_INS5_IJNSA_ILi8EEESH_EEENS5_IJSH_SC_EEEEEEEvNS4_8identityES11_S1B_vS1C_EENS_8epilogue10collective6detail29Sm90TmaWarpSpecializedAdapterINS1F_15DefaultEpilogueISJ_SK_SK_NS1E_6thread17LinearCombinationISJ_Li1EffLNS1J_9ScaleType4KindE0ELNS_15FloatRoundStyleE2ESJ_EENS1_15EpilogueDefaultEEEEEvvEEEEvNT_6ParamsE,(.L_x_167 - _ZN7cutlass13device_kernelINS_4gemm6kernel13GemmUniversalIN4cute5tupleIJiiiiEEENS1_10collective13CollectiveMmaINS1_37MainloopSm90TmaGmmaWarpSpecializedFP8ILi14ENS5_IJNS4_1CILi2EEESB_NSA_ILi1EEEEEENS1_32KernelTmaWarpSpecializedPingpongEEENS5_IJNSA_ILi64EEESG_NSA_ILi128EEEEEENS_12float_e5m2_tENS5_IJlSC_lEEESJ_SK_NS4_8TiledMMAINS4_8MMA_AtomIJNS4_4SM904GMMA30MMA_64x64x32_F32E5M2E5M2_SS_TNILNSO_7ScaleInE1ELSQ_1EEEEEENS4_6LayoutINS5_IJSC_SC_SC_EEENS5_IJNSA_ILi0EEESV_SV_EEEEENS5_IJNS4_10UnderscoreESY_SY_EEEEENS4_23SM90_TMA_LOAD_MULTICASTENS4_14ComposedLayoutINS4_7SwizzleILi3ELi4ELi3EEENS4_18smem_ptr_flag_bitsILi8EEENST_INS5_IJNSA_ILi8EEESH_EEENS5_IJSH_SC_EEEEEEEvNS4_8identityES11_S1B_vS1C_EENS_8epilogue10collective6detail29Sm90TmaWarpSpecializedAdapterINS1F_15DefaultEpilogueISJ_SK_SK_NS1E_6thread17LinearCombinationISJ_Li1EffLNS1J_9ScaleType4KindE0ELNS_15FloatRoundStyleE2ESJ_EENS1_15EpilogueDefaultEEEEEvvEEEEvNT_6ParamsE)
        .other          _ZN7cutlass13device_kernelINS_4gemm6kernel13GemmUniversalIN4cute5tupleIJiiiiEEENS1_10collective13CollectiveMmaINS1_37MainloopSm90TmaGmmaWarpSpecializedFP8ILi14ENS5_IJNS4_1CILi2EEESB_NSA_ILi1EEEEEENS1_32KernelTmaWarpSpecializedPingpongEEENS5_IJNSA_ILi64EEESG_NSA_ILi128EEEEEENS_12float_e5m2_tENS5_IJlSC_lEEESJ_SK_NS4_8TiledMMAINS4_8MMA_AtomIJNS4_4SM904GMMA30MMA_64x64x32_F32E5M2E5M2_SS_TNILNSO_7ScaleInE1ELSQ_1EEEEEENS4_6LayoutINS5_IJSC_SC_SC_EEENS5_IJNSA_ILi0EEESV_SV_EEEEENS5_IJNS4_10UnderscoreESY_SY_EEEEENS4_23SM90_TMA_LOAD_MULTICASTENS4_14ComposedLayoutINS4_7SwizzleILi3ELi4ELi3EEENS4_18smem_ptr_flag_bitsILi8EEENST_INS5_IJNSA_ILi8EEESH_EEENS5_IJSH_SC_EEEEEEEvNS4_8identityES11_S1B_vS1C_EENS_8epilogue10collective6detail29Sm90TmaWarpSpecializedAdapterINS1F_15DefaultEpilogueISJ_SK_SK_NS1E_6thread17LinearCombinationISJ_Li1EffLNS1J_9ScaleType4KindE0ELNS_15FloatRoundStyleE2ESJ_EENS1_15EpilogueDefaultEEEEEvvEEEEvNT_6ParamsE,@"STO_CUDA_ENTRY STV_DEFAULT"
_ZN7cutlass13device_kernelINS_4gemm6kernel13GemmUniversalIN4cute5tupleIJiiiiEEENS1_10collective13CollectiveMmaINS1_37MainloopSm90TmaGmmaWarpSpecializedFP8ILi14ENS5_IJNS4_1CILi2EEESB_NSA_ILi1EEEEEENS1_32KernelTmaWarpSpecializedPingpongEEENS5_IJNSA_ILi64EEESG_NSA_ILi128EEEEEENS_12float_e5m2_tENS5_IJlSC_lEEESJ_SK_NS4_8TiledMMAINS4_8MMA_AtomIJNS4_4SM904GMMA30MMA_64x64x32_F32E5M2E5M2_SS_TNILNSO_7ScaleInE1ELSQ_1EEEEEENS4_6LayoutINS5_IJSC_SC_SC_EEENS5_IJNSA_ILi0EEESV_SV_EEEEENS5_IJNS4_10UnderscoreESY_SY_EEEEENS4_23SM90_TMA_LOAD_MULTICASTENS4_14ComposedLayoutINS4_7SwizzleILi3ELi4ELi3EEENS4_18smem_ptr_flag_bitsILi8EEENST_INS5_IJNSA_ILi8EEESH_EEENS5_IJSH_SC_EEEEEEEvNS4_8identityES11_S1B_vS1C_EENS_8epilogue10collective6detail29Sm90TmaWarpSpecializedAdapterINS1F_15DefaultEpilogueISJ_SK_SK_NS1E_6thread17LinearCombinationISJ_Li1EffLNS1J_9ScaleType4KindE0ELNS_15FloatRoundStyleE2ESJ_EENS1_15EpilogueDefaultEEEEEvvEEEEvNT_6ParamsE:
[----:B------:R-:W-:Y:S01]  /*0000*/  LDC R1, c[0x0][0x28] ;  /* 0x00000a00ff017b82 */ /* 0x000fe20000000800 */
[----:B------:R-:W0:Y:S01]  /*0010*/  S2R R11, SR_TID.X ;  /* 0x00000000000b7919 */ /* 0x000e220000002100 */
[----:B------:R-:W-:Y:S01]  /*0020*/  ELECT P0, URZ, PT ;  /* 0x00000000003f782f */ /* 0x000fe20003800000 */
[----:B------:R-:W-:Y:S01]  /*0030*/  BSSY B0, `(.L_x_0) ;  /* 0x000000f000007945 */ /* 0x000fe20003800000 */
[--C-:B0-----:R-:W-:Y:S02]  /*0040*/  SHF.R.U32.HI R0, RZ, 0x5, R11.reuse ;  /* 0x00000005ff007819 */ /* 0x101fe4000001160b */
[----:B------:R-:W-:-:S03]  /*0050*/  SHF.R.U32.HI R5, RZ, 0x7, R11 ;  /* 0x00000007ff057819 */ /* 0x000fc6000001160b */
[----:B------:R-:W0:Y:S04]  /*0060*/  SHFL.IDX PT, R2, R0, RZ, 0x1f ;  /* 0x00001fff00027589 */ /* 0x000e2800000e0000 */
[----:B------:R1:W2:Y:S01]  /*0070*/  SHFL.IDX PT, R6, R5, RZ, 0x1f ;  /* 0x00001fff05067589 */ /* 0x0002a200000e0000 */
[----:B0-----:R-:W-:-:S13]  /*0080*/  ISETP.NE.OR P0, PT, R2, RZ, !P0 ;  /* 0x000000ff0200720c */ /* 0x001fda0004705670 */
[----:B-12---:R-:W-:Y:S05]  /*0090*/  @P0 BRA `(.L_x_1) ;  /* 0x0000000000200947 */ /* 0x006fea0003800000 */
[----:B------:R-:W-:Y:S02]  /*00a0*/  ULDC.64 UR4, c[0x0][0x198] ;  /* 0x0000660000047ab9 */ /* 0x000fe40000000a00 */
[----:B------:R-:W-:Y:S02]  /*00b0*/  UIADD3 UR6, UP0, UR4, 0xf0, URZ ;  /* 0x000000f004067890 */ /* 0x000fe4000ff1e03f */
[----:B------:R-:W-:Y:S02]  /*00c0*/  UIADD3 UR4, UP1, UR4, 0x1f0, URZ ;  /* 0x000001f004047890 */ /* 0x000fe4000ff3e03f */
[----:B------:R-:W-:Y:S02]  /*00d0*/  UIADD3.X UR7, URZ, UR5, URZ, UP0, !UPT ;  /* 0x000000053f077290 */ /* 0x000fe400087fe43f */
[----:B------:R-:W-:-:S07]  /*00e0*/  UIADD3.X UR5, URZ, UR5, URZ, UP1, !UPT ;  /* 0x000000053f057290 */ /* 0x000fce0008ffe43f */
[----:B------:R0:W-:Y:S02]  /*00f0*/  UTMACCTL.PF [UR6] ;  /* 0x00000000060079b9 */ /* 0x0001e40008040000 */
[----:B------:R0:W-:Y:S02]  /*0100*/  UTMACCTL.PF [UR4] ;  /* 0x00000000040079b9 */ /* 0x0001e40008040000 */
[----:B0-----:R-:W-:Y:S01]  /*0110*/  NOP ;  /* 0x0000000000007918 */ /* 0x001fe20000000000 */
.L_x_1:
[----:B------:R-:W-:Y:S05]  /*0120*/  BSYNC B0 ;  /* 0x0000000000007941 */ /* 0x000fea0003800000 */
.L_x_0:
[----:B------:R-:W0:Y:S02]  /*0130*/  SHFL.IDX PT, R7, R0, RZ, 0x1f ;  /* 0x00001fff00077589 */ /* 0x000e2400000e0000 */
[----:B0-----:R-:W-:-:S13]  /*0140*/  ISETP.NE.AND P0, PT, R7, RZ, PT ;  /* 0x000000ff0700720c */ /* 0x001fda0003f05270 */
[----:B------:R-:W-:Y:S05]  /*0150*/  @P0 BRA `(.L_x_2) ;  /* 0x0000000000b40947 */ /* 0x000fea0003800000 */
[----:B------:R-:W-:Y:S01]  /*0160*/  ELECT P0, URZ, PT ;  /* 0x00000000003f782f */ /* 0x000fe20003800000 */
[----:B------:R-:W-:-:S12]  /*0170*/  BSSY B0, `(.L_x_2) ;  /* 0x000002b000007945 */ /* 0x000fd80003800000 */
[----:B------:R-:W-:Y:S05]  /*0180*/  @!P0 BRA `(.L_x_3) ;  /* 0x0000000000a48947 */ /* 0x000fea0003800000 */
[----:B------:R-:W0:Y:S01]  /*0190*/  S2UR UR8, SR_CgaCtaId ;  /* 0x00000000000879c3 */ /* 0x000e220000008800 */
[----:B------:R-:W-:Y:S01]  /*01a0*/  UMOV UR4, 0x400 ;  /* 0x0000040000047882 */ /* 0x000fe20000000000 */
[----:B------:R-:W-:Y:S01]  /*01b0*/  UMOV UR5, 0x1 ;  /* 0x0000000100057882 */ /* 0x000fe20000000000 */
[----:B------:R-:W-:Y:S02]  /*01c0*/  UMOV UR6, 0x3 ;  /* 0x0000000300067882 */ /* 0x000fe40000000000 */
[----:B------:R-:W-:-:S04]  /*01d0*/  UIADD3 UR6, -UR6, 0x100000, URZ ;  /* 0x0010000006067890 */ /* 0x000fc8000fffe13f */
[----:B------:R-:W-:Y:S02]  /*01e0*/  USHF.L.U32 UR7, UR6, 0xb, URZ ;  /* 0x0000000b06077899 */ /* 0x000fe4000800063f */
[----:B------:R-:W-:Y:S02]  /*01f0*/  USHF.L.U32 UR6, UR6, 0x1, URZ ;  /* 0x0000000106067899 */ /* 0x000fe4000800063f */
[----:B0-----:R-:W-:Y:S02]  /*0200*/  ULEA UR8, UR8, UR4, 0x18 ;  /* 0x0000000408087291 */ /* 0x001fe4000f8ec03f */
[----:B------:R-:W-:-:S04]  /*0210*/  UIADD3 UR4, -UR5, 0x100000, URZ ;  /* 0x0010000005047890 */ /* 0x000fc8000fffe13f */
[----:B------:R-:W-:Y:S02]  /*0220*/  USHF.L.U32 UR5, UR4, 0xb, URZ ;  /* 0x0000000b04057899 */ /* 0x000fe4000800063f */
[----:B------:R-:W-:Y:S01]  /*0230*/  USHF.L.U32 UR4, UR4, 0x1, URZ ;  /* 0x0000000104047899 */ /* 0x000fe2000800063f */
[----:B------:R-:W0:Y:S11]  /*0240*/  FENCE.VIEW.ASYNC.S ;  /* 0x00000000000073c6 */ /* 0x000e360000000000 */
[----:B0-----:R0:W1:Y:S01]  /*0250*/  SYNCS.EXCH.64 URZ, [UR8], UR4 ;  /* 0x00000004083f75b2 */ /* 0x0010620008000100 */
[----:B------:R0:W2:Y:S01]  /*0260*/  SYNCS.EXCH.64 URZ, [UR8+0x70], UR6 ;  /* 0x00007006083f75b2 */ /* 0x0000a20008000100 */
[----:B------:R0:W3:Y:S01]  /*0270*/  SYNCS.EXCH.64 URZ, [UR8+0x8], UR4 ;  /* 0x00000804083f75b2 */ /* 0x0000e20008000100 */
[----:B------:R0:W4:Y:S01]  /*0280*/  SYNCS.EXCH.64 URZ, [UR8+0x78], UR6 ;  /* 0x00007806083f75b2 */ /* 0x0001220008000100 */
[----:B------:R0:W0:Y:S01]  /*0290*/  SYNCS.EXCH.64 URZ, [UR8+0x10], UR4 ;  /* 0x00001004083f75b2 */ /* 0x0000220008000100 */
        /* <DEDUP_REMOVED lines=23> */
[----:B-1234-:R-:W-:Y:S01]  /*0410*/  NOP ;  /* 0x0000000000007918 */ /* 0x01efe20000000000 */
.L_x_3:
[----:B0-----:R-:W-:Y:S05]  /*0420*/  BSYNC B0 ;  /* 0x0000000000007941 */ /* 0x001fea0003800000 */
.L_x_2:
[----:B------:R-:W0:Y:S01]  /*0430*/  SHFL.IDX PT, R3, R0, RZ, 0x1f ;  /* 0x00001fff00037589 */ /* 0x000e2200000e0000 */
[----:B------:R-:W-:Y:S01]  /*0440*/  SHF.R.S32.HI R4, RZ, 0x1f, R11 ;  /* 0x0000001fff047819 */ /* 0x000fe2000001140b */
[----:B------:R-:W1:Y:S01]  /*0450*/  S2UR UR13, SR_CTAID.X ;  /* 0x00000000000d79c3 */ /* 0x000e620000002500 */
[----:B------:R-:W-:Y:S01]  /*0460*/  ELECT P0, URZ, PT ;  /* 0x00000000003f782f */ /* 0x000fe20003800000 */
[----:B------:R2:W3:Y:S01]  /*0470*/  SHFL.IDX PT, R8, R0, RZ, 0x1f ;  /* 0x00001fff00087589 */ /* 0x0004e200000e0000 */
[----:B------:R-:W-:Y:S02]  /*0480*/  LEA.HI R4, R4, R11, RZ, 0x7 ;  /* 0x0000000b04047211 */ /* 0x000fe400078f38ff */
[----:B------:R-:W-:Y:S01]  /*0490*/  ELECT P1, URZ, PT ;  /* 0x00000000003f782f */ /* 0x000fe20003820000 */
[----:B------:R-:W-:Y:S01]  /*04a0*/  NOP ;  /* 0x0000000000007918 */ /* 0x000fe20000000000 */
[----:B------:R-:W4:Y:S01]  /*04b0*/  S2R R16, SR_CTAID.Y ;  /* 0x0000000000107919 */ /* 0x000f220000002600 */
[----:B------:R-:W-:Y:S01]  /*04c0*/  LOP3.LUT R4, R4, 0xffffff80, RZ, 0xc0, !PT ;  /* 0xffffff8004047812 */ /* 0x000fe200078ec0ff */
[----:B------:R-:W-:Y:S01]  /*04d0*/  ULDC UR4, c[0x0][0x150] ;  /* 0x0000540000047ab9 */ /* 0x000fe20000000800 */
[----:B------:R-:W5:Y:S01]  /*04e0*/  LDC R12, c[0x0][0x144] ;  /* 0x00005100ff0c7b82 */ /* 0x000f620000000800 */
[----:B------:R3:W5:Y:S01]  /*04f0*/  SHFL.IDX PT, R14, R5, RZ, 0x1f ;  /* 0x00001fff050e7589 */ /* 0x00076200000e0000 */
[----:B------:R-:W-:Y:S01]  /*0500*/  UMOV UR12, 0x80 ;  /* 0x00000080000c7882 */ /* 0x000fe20000000000 */
[----:B------:R-:W-:Y:S01]  /*0510*/  IMAD.IADD R10, R11, 0x1, -R4 ;  /* 0x000000010b0a7824 */ /* 0x000fe200078e0a04 */
[----:B------:R-:W-:Y:S01]  /*0520*/  NOP ;  /* 0x0000000000007918 */ /* 0x000fe20000000000 */
[C---:B------:R-:W-:Y:S01]  /*0530*/  VIADD R38, R6.reuse, 0xffffffff ;  /* 0xffffffff06267836 */ /* 0x040fe20000000000 */
[----:B------:R-:W-:-:S02]  /*0540*/  ISETP.NE.AND P5, PT, R6, RZ, PT ;  /* 0x000000ff0600720c */ /* 0x000fc40003fa5270 */
[----:B------:R-:W-:Y:S01]  /*0550*/  SHF.R.S32.HI R19, RZ, 0x1f, R10 ;  /* 0x0000001fff137819 */ /* 0x000fe2000001140a */
[----:B------:R-:W5:Y:S01]  /*0560*/  LDC R13, c[0x0][0x140] ;  /* 0x00005000ff0d7b82 */ /* 0x000f620000000800 */
[----:B------:R-:W-:Y:S02]  /*0570*/  ISETP.GE.U32.AND P6, PT, R38, 0x2, PT ;  /* 0x000000022600780c */ /* 0x000fe40003fc6070 */
[----:B0-----:R-:W-:Y:S02]  /*0580*/  ISETP.NE.OR P0, PT, R3, RZ, !P0 ;  /* 0x000000ff0300720c */ /* 0x001fe40004705670 */
[----:B------:R-:W-:Y:S02]  /*0590*/  LEA.HI R3, R19, R10, RZ, 0x3 ;  /* 0x0000000a13037211 */ /* 0x000fe400078f18ff */
[----:B-1----:R-:W-:Y:S01]  /*05a0*/  I2FP.F32.U32 R4, UR13 ;  /* 0x0000000d00047c45 */ /* 0x002fe20008201000 */
[----:B------:R-:W0:Y:S01]  /*05b0*/  LDC R27, c[0x0][0x148] ;  /* 0x00005200ff1b7b82 */ /* 0x000e220000000800 */
[----:B--2---:R-:W-:-:S02]  /*05c0*/  SHF.R.S32.HI R0, RZ, 0x3, R3 ;  /* 0x00000003ff007819 */ /* 0x004fc40000011403 */
[----:B---3--:R-:W-:Y:S01]  /*05d0*/  ISETP.NE.OR P1, PT, R8, RZ, !P1 ;  /* 0x000000ff0800720c */ /* 0x008fe20004f25670 */
[----:B------:R-:W-:Y:S01]  /*05e0*/  FMUL R9, R4, UR4 ;  /* 0x0000000404097c20 */ /* 0x000fe20008400000 */
[----:B------:R-:W-:Y:S01]  /*05f0*/  SHF.R.S32.HI R3, RZ, 0x1f, R3 ;  /* 0x0000001fff037819 */ /* 0x000fe20000011403 */
[----:B------:R-:W-:Y:S01]  /*0600*/  ULDC UR4, c[0x0][0x154] ;  /* 0x0000550000047ab9 */ /* 0x000fe20000000800 */
[----:B------:R-:W-:Y:S01]  /*0610*/  SHF.R.S32.HI R8, RZ, 0x1f, R7 ;  /* 0x0000001fff087819 */ /* 0x000fe20000011407 */
[----:B------:R-:W-:Y:S01]  /*0620*/  VOTEU.ALL UP1, P0 ;  /* 0x00000000003f7886 */ /* 0x000fe20000020000 */
[----:B------:R-:W-:Y:S01]  /*0630*/  LEA.HI R4, R3, R0, RZ, 0x2 ;  /* 0x0000000003047211 */ /* 0x000fe200078f10ff */
[----:B------:R-:W1:Y:S01]  /*0640*/  F2I.U32.TRUNC.NTZ R9, R9 ;  /* 0x0000000900097305 */ /* 0x000e62000020f000 */
[----:B------:R-:W-:Y:S01]  /*0650*/  LEA.HI R8, R8, R7, RZ, 0x2 ;  /* 0x0000000708087211 */ /* 0x000fe200078f10ff */
[----:B------:R-:W-:Y:S01]  /*0660*/  VOTEU.ALL UP0, P0 ;  /* 0x00000000003f7886 */ /* 0x000fe20000000000 */
[----:B------:R-:W-:Y:S01]  /*0670*/  SHF.R.S32.HI R3, RZ, 0x1f, R2 ;  /* 0x0000001fff037819 */ /* 0x000fe20000011402 */
[----:B------:R-:W2:Y:S01]  /*0680*/  @!UP1 S2UR UR7, SR_CgaCtaId ;  /* 0x00000000000799c3 */ /* 0x000ea20000008800 */
[----:B------:R-:W-:Y:S01]  /*0690*/  LOP3.LUT R5, R4, 0xfffffffc, RZ, 0xc0, !PT ;  /* 0xfffffffc04057812 */ /* 0x000fe200078ec0ff */
[----:B------:R-:W-:Y:S01]  /*06a0*/  VOTEU.ALL UP2, P1 ;  /* 0x00000000003f7886 */ /* 0x000fe20000840000 */
[----:B------:R-:W-:Y:S01]  /*06b0*/  LOP3.LUT R8, R8, 0x3ffffffc, RZ, 0xc0, !PT ;  /* 0x3ffffffc08087812 */ /* 0x000fe200078ec0ff */
[----:B------:R-:W-:Y:S01]  /*06c0*/  @!UP1 UMOV UR6, 0x400 ;  /* 0x0000040000069882 */ /* 0x000fe20000000000 */
[----:B------:R-:W-:Y:S01]  /*06d0*/  LEA.HI R3, R3, R2, RZ, 0x2 ;  /* 0x0000000203037211 */ /* 0x000fe200078f10ff */
[----:B------:R-:W-:Y:S01]  /*06e0*/  IMAD.IADD R5, R0, 0x1, -R5 ;  /* 0x0000000100057824 */ /* 0x000fe200078e0a05 */
[----:B------:R-:W-:Y:S01]  /*06f0*/  @!UP2 UMOV UR9, 0x400 ;  /* 0x000004000009a882 */ /* 0x000fe20000000000 */
[----:B------:R-:W-:Y:S01]  /*0700*/  IMAD.IADD R8, R7, 0x1, -R8 ;  /* 0x0000000107087824 */ /* 0x000fe200078e0a08 */
[----:B------:R-:W-:Y:S01]  /*0710*/  LOP3.LUT R3, R3, 0xfffffffc, RZ, 0xc0, !PT ;  /* 0xfffffffc03037812 */ /* 0x000fe200078ec0ff */
[----:B------:R-:W3:Y:S01]  /*0720*/  @!UP2 S2UR UR10, SR_CgaCtaId ;  /* 0x00000000000aa9c3 */ /* 0x000ee20000008800 */
[----:B-1----:R-:W-:Y:S01]  /*0730*/  IMAD.MOV R9, RZ, RZ, -R9 ;  /* 0x000000ffff097224 */ /* 0x002fe200078e0a09 */
[----:B------:R-:W-:Y:S01]  /*0740*/  VOTEU.ALL UP3, P1 ;  /* 0x00000000003f7886 */ /* 0x000fe20000860000 */
[----:B------:R-:W-:Y:S01]  /*0750*/  IMAD R5, R8, 0x4, R5 ;  /* 0x0000000408057824 */ /* 0x000fe200078e0205 */
[----:B------:R-:W-:Y:S01]  /*0760*/  VOTEU.ALL UP4, P1 ;  /* 0x00000000003f7886 */ /* 0x000fe20000880000 */
[----:B------:R-:W-:Y:S01]  /*0770*/  IMAD.IADD R18, R2, 0x1, -R3 ;  /* 0x0000000102127824 */ /* 0x000fe200078e0a03 */
[----:B----4-:R-:W-:Y:S01]  /*0780*/  I2FP.F32.U32 R2, R16 ;  /* 0x0000001000027245 */ /* 0x010fe20000201000 */
[----:B-----5:R-:W-:Y:S01]  /*0790*/  IMAD R25, R12, R9, UR13 ;  /* 0x0000000d0c197e24 */ /* 0x020fe2000f8e0209 */
[C---:B------:R-:W-:Y:S01]  /*07a0*/  LEA.HI R0, R5.reuse, R5, RZ, 0x1 ;  /* 0x0000000505007211 */ /* 0x040fe200078f08ff */
[C---:B------:R-:W-:Y:S01]  /*07b0*/  IMAD.SHL.U32 R12, R5.reuse, 0x4, RZ ;  /* 0x00000004050c7824 */ /* 0x040fe200078e00ff */
[----:B------:R-:W-:Y:S01]  /*07c0*/  VOTEU.ALL UP5, P1 ;  /* 0x00000000003f7886 */ /* 0x000fe200008a0000 */
[----:B------:R-:W-:Y:S01]  /*07d0*/  FMUL R2, R2, UR4 ;  /* 0x0000000402027c20 */ /* 0x000fe20008400000 */
[----:B------:R-:W-:Y:S01]  /*07e0*/  LOP3.LUT R0, R0, 0xfffffffe, RZ, 0xc0, !PT ;  /* 0xfffffffe00007812 */ /* 0x000fe200078ec0ff */
[----:B------:R-:W-:Y:S01]  /*07f0*/  UMOV UR4, 0x20 ;  /* 0x0000002000047882 */ /* 0x000fe20000000000 */
[----:B--2---:R-:W-:Y:S01]  /*0800*/  @!UP1 ULEA UR8, UR7, UR6, 0x18 ;  /* 0x0000000607089291 */ /* 0x004fe2000f8ec03f */
[----:B------:R-:W-:Y:S01]  /*0810*/  LOP3.LUT R12, R5, 0xc, R12, 0x78, !PT ;  /* 0x0000000c050c7812 */ /* 0x000fe200078e780c */
[----:B------:R-:W-:-:S04]  /*0820*/  @!UP1 UIADD3 UR4, -UR4, 0x100000, URZ ;  /* 0x0010000004049890 */ /* 0x000fc8000fffe13f */
[----:B------:R-:W-:Y:S02]  /*0830*/  @!UP1 USHF.L.U32 UR5, UR4, 0xb, URZ ;  /* 0x0000000b04059899 */ /* 0x000fe4000800063f */
[----:B------:R-:W-:Y:S01]  /*0840*/  @!UP1 USHF.L.U32 UR4, UR4, 0x1, URZ ;  /* 0x0000000104049899 */ /* 0x000fe2000800063f */
[----:B------:R-:W-:Y:S01]  /*0850*/  IMAD.IADD R0, R5, 0x1, -R0 ;  /* 0x0000000105007824 */ /* 0x000fe200078e0a00 */
[----:B------:R-:W1:Y:S01]  /*0860*/  F2I.U32.TRUNC.NTZ R2, R2 ;  /* 0x0000000200027305 */ /* 0x000e62000020f000 */
[----:B------:R-:W-:-:S04]  /*0870*/  @!UP2 UIADD3 UR6, -UR12, 0x100000, URZ ;  /* 0x001000000c06a890 */ /* 0x000fc8000fffe13f */
[----:B------:R-:W-:Y:S02]  /*0880*/  @!UP2 USHF.L.U32 UR7, UR6, 0xb, URZ ;  /* 0x0000000b0607a899 */ /* 0x000fe4000800063f */
[----:B------:R-:W-:Y:S01]  /*0890*/  @!UP2 USHF.L.U32 UR6, UR6, 0x1, URZ ;  /* 0x000000010606a899 */ /* 0x000fe2000800063f */
[----:B------:R-:W-:Y:S01]  /*08a0*/  ISETP.EQ.U32.AND P2, PT, R13, 0x1, PT ;  /* 0x000000010d00780c */ /* 0x000fe20003f42070 */
[----:B------:R-:W-:Y:S01]  /*08b0*/  VOTEU.ALL UP1, P0 ;  /* 0x00000000003f7886 */ /* 0x000fe20000020000 */
[----:B------:R-:W-:Y:S01]  /*08c0*/  ISETP.NE.AND P3, PT, R0, R25, PT ;  /* 0x000000190000720c */ /* 0x000fe20003f65270 */
[----:B------:R-:W-:Y:S01]  /*08d0*/  IMAD.MOV.U32 R13, RZ, RZ, 0x1 ;  /* 0x00000001ff0d7424 */ /* 0x000fe200078e00ff */
[----:B---3--:R-:W-:Y:S01]  /*08e0*/  @!UP2 ULEA UR9, UR10, UR9, 0x18 ;  /* 0x000000090a09a291 */ /* 0x008fe2000f8ec03f */
[----:B------:R-:W-:Y:S01]  /*08f0*/  LOP3.LUT P0, RZ, R10, 0x7, RZ, 0xc0, !PT ;  /* 0x000000070aff7812 */ /* 0x000fe2000780c0ff */
[----:B------:R-:W-:Y:S01]  /*0900*/  VOTEU.ALL UP2, P1 ;  /* 0x00000000003f7886 */ /* 0x000fe20000840000 */
[----:B------:R-:W-:Y:S01]  /*0910*/  ISETP.NE.AND P1, PT, R18, 0x3, PT ;  /* 0x000000031200780c */ /* 0x000fe20003f25270 */
[----:B------:R-:W2:Y:S02]  /*0920*/  FENCE.VIEW.ASYNC.S ;  /* 0x00000000000073c6 */ /* 0x000ea40000000000 */
[----:B--2---:R2:W3:Y:S01]  /*0930*/  @!UP0 SYNCS.EXCH.64 URZ, [UR8+0x110], UR4 ;  /* 0x00011004083f85b2 */ /* 0x0044e20008000100 */
[----:B------:R-:W-:-:S02]  /*0940*/  ISETP.LT.U32.AND P0, PT, R12, 0x4, !P0 ;  /* 0x000000040c00780c */ /* 0x000fc40004701070 */
[----:B------:R-:W-:Y:S01]  /*0950*/  ISETP.EQ.OR P1, PT, R18, RZ, !P1 ;  /* 0x000000ff1200720c */ /* 0x000fe20004f22670 */
[----:B-1----:R-:W-:Y:S01]  /*0960*/  IMAD.MOV R24, RZ, RZ, -R2 ;  /* 0x000000ffff187224 */ /* 0x002fe200078e0a02 */
[----:B------:R-:W-:Y:S02]  /*0970*/  R2UR UR11, R14 ;  /* 0x000000000e0b72ca */ /* 0x000fe400000e0000 */
[----:B------:R-:W-:Y:S01]  /*0980*/  @P3 LEA.HI R0, R12, R12, RZ, 0x1 ;  /* 0x0000000c0c003211 */ /* 0x000fe200078f08ff */
[----:B0-----:R-:W-:Y:S01]  /*0990*/  IMAD R3, R27, R24, R16 ;  /* 0x000000181b037224 */ /* 0x001fe200078e0210 */
[----:B------:R-:W-:Y:S02]  /*09a0*/  ISETP.EQ.AND P1, PT, R6, RZ, P1 ;  /* 0x000000ff0600720c */ /* 0x000fe40000f22270 */
[----:B------:R-:W-:Y:S02]  /*09b0*/  @P3 SHF.R.S32.HI R0, RZ, 0x1, R0 ;  /* 0x00000001ff003819 */ /* 0x000fe40000011400 */
[----:B------:R-:W-:Y:S01]  /*09c0*/  SEL R7, RZ, 0x1, !P1 ;  /* 0x00000001ff077807 */ /* 0x000fe20004800000 */
[----:B------:R2:W0:Y:S01]  /*09d0*/  @!UP1 SYNCS.EXCH.64 URZ, [UR8+0x118], UR4 ;  /* 0x00011804083f95b2 */ /* 0x0004220008000100 */
[----:B------:R-:W-:Y:S01]  /*09e0*/  @P3 ISETP.NE.AND P4, PT, R0, R3, PT ;  /* 0x000000030000320c */ /* 0x000fe20003f85270 */
[----:B------:R-:W-:Y:S01]  /*09f0*/  NOP ;  /* 0x0000000000007918 */ /* 0x000fe20000000000 */
[----:B------:R-:W-:-:S02]  /*0a00*/  SEL R0, RZ, 0x1, !P0 ;  /* 0x00000001ff007807 */ /* 0x000fc40004000000 */
[----:B------:R-:W-:Y:S02]  /*0a10*/  @P3 SEL R13, RZ, 0x1, P4 ;  /* 0x00000001ff0d3807 */ /* 0x000fe40002000000 */
[----:B------:R-:W-:Y:S02]  /*0a20*/  SEL R7, R7, 0x2, P6 ;  /* 0x0000000207077807 */ /* 0x000fe40003000000 */
[----:B------:R-:W-:Y:S01]  /*0a30*/  LOP3.LUT R13, R13, R0, RZ, 0xc0, !PT ;  /* 0x000000000d0d7212 */ /* 0x000fe200078ec0ff */
[----:B------:R2:W1:Y:S01]  /*0a40*/  @!UP2 SYNCS.EXCH.64 URZ, [UR9+0xf0], UR6 ;  /* 0x0000f006093fa5b2 */ /* 0x0004620008000100 */
[----:B------:R2:W4:Y:S01]  /*0a50*/  @!UP3 SYNCS.EXCH.64 URZ, [UR9+0xf8], UR6 ;  /* 0x0000f806093fb5b2 */ /* 0x0005220008000100 */
[----:B------:R2:W0:Y:S01]  /*0a60*/  @!UP4 SYNCS.EXCH.64 URZ, [UR9+0x100], UR6 ;  /* 0x00010006093fc5b2 */ /* 0x0004220008000100 */
[----:B------:R2:W0:Y:S01]  /*0a70*/  @!UP5 SYNCS.EXCH.64 URZ, [UR9+0x108], UR6 ;  /* 0x00010806093fd5b2 */ /* 0x0004220008000100 */
[----:B------:R-:W-:Y:S01]  /*0a80*/  NOP ;  /* 0x0000000000007918 */ /* 0x000fe20000000000 */
[----:B--23--:R-:W-:Y:S05]  /*0a90*/  @!P2 BRA `(.L_x_4) ;  /* 0x000000000008a947 */ /* 0x00cfea0003800000 */
[----:B01--4-:R-:W-:Y:S01]  /*0aa0*/  UCGABAR_ARV ;  /* 0x00000000000079c7 */ /* 0x013fe20008000000 */
[----:B------:R-:W-:Y:S05]  /*0ab0*/  BRA `(.L_x_5) ;  /* 0x0000000000047947 */ /* 0x000fea0003800000 */
.L_x_4:
[----:B01--4-:R-:W-:Y:S01]  /*0ac0*/  NOP ;  /* 0x0000000000007918 */ /* 0x013fe20000000000 */
.L_x_5:
[----:B------:R-:W-:Y:S01]  /*0ad0*/  ULDC.64 UR4, c[0x0][0x598] ;  /* 0x0001660000047ab9 */ /* 0x000fe20000000a00 */
[----:B------:R-:W-:Y:S01]  /*0ae0*/  ULDC.64 UR20, c[0x0][0x208] ;  /* 0x0000820000147ab9 */ /* 0x000fe20000000a00 */
[----:B------:R-:W-:-:S04]  /*0af0*/  ISETP.NE.U32.AND P0, PT, RZ, UR4, PT ;  /* 0x00000004ff007c0c */ /* 0x000fc8000bf05070 */
[----:B------:R-:W-:-:S13]  /*0b00*/  ISETP.NE.AND.EX P0, PT, RZ, UR5, PT, P0 ;  /* 0x00000005ff007c0c */ /* 0x000fda000bf05300 */
[----:B------:R-:W-:Y:S05]  /*0b10*/  @!P0 BRA `(.L_x_6) ;  /* 0x00000000001c8947 */ /* 0x000fea0003800000 */
[----:B------:R-:W0:Y:S02]  /*0b20*/  LDC.64 R2, c[0x0][0x598] ;  /* 0x00016600ff027b82 */ /* 0x000e240000000a00 */
[----:B0-----:R-:W2:Y:S02]  /*0b30*/  LDG.E.64 R2, desc[UR20][R2.64] ;  /* 0x0000001402027981 */ /* 0x001ea4000c1e1b00 */
[----:B--2---:R-:W-:-:S04]  /*0b40*/  ISETP.NE.U32.AND P0, PT, R2, RZ, PT ;  /* 0x000000ff0200720c */ /* 0x004fc80003f05070 */
[----:B------:R-:W-:-:S13]  /*0b50*/  ISETP.NE.AND.EX P0, PT, R3, RZ, PT, P0 ;  /* 0x000000ff0300720c */ /* 0x000fda0003f05300 */
[----:B------:R-:W-:Y:S05]  /*0b60*/  @!P0 BRA `(.L_x_6) ;  /* 0x0000000000088947 */ /* 0x000fea0003800000 */
[----:B------:R0:W5:Y:S01]  /*0b70*/  LD.E R14, desc[UR20][R2.64] ;  /* 0x00000014020e7980 */ /* 0x000162000c101900 */
[----:B------:R-:W-:Y:S05]  /*0b80*/  BRA `(.L_x_7) ;  /* 0x0000000000207947 */ /* 0x000fea0003800000 */
.L_x_6:
[----:B------:R-:W-:Y:S02]  /*0b90*/  ULDC.64 UR4, c[0x0][0x588] ;  /* 0x0001620000047ab9 */ /* 0x000fe40000000a00 */
[----:B------:R-:W-:-:S04]  /*0ba0*/  ISETP.NE.U32.AND P0, PT, RZ, UR4, PT ;  /* 0x00000004ff007c0c */ /* 0x000fc8000bf05070 */
[----:B------:R-:W-:-:S13]  /*0bb0*/  ISETP.NE.AND.EX P0, PT, RZ, UR5, PT, P0 ;  /* 0x00000005ff007c0c */ /* 0x000fda000bf05300 */
[----:B------:R-:W-:Y:S05]  /*0bc0*/  @!P0 BRA `(.L_x_8) ;  /* 0x00000000000c8947 */ /* 0x000fea0003800000 */
[----:B------:R-:W0:Y:S02]  /*0bd0*/  LDC.64 R14, c[0x0][0x588] ;  /* 0x00016200ff0e7b82 */ /* 0x000e240000000a00 */
[----:B0-----:R1:W5:Y:S01]  /*0be0*/  LDG.E R14, desc[UR20][R14.64] ;  /* 0x000000140e0e7981 */ /* 0x001362000c1e1900 */
[----:B------:R-:W-:Y:S05]  /*0bf0*/  BRA `(.L_x_7) ;  /* 0x0000000000047947 */ /* 0x000fea0003800000 */
.L_x_8:
[----:B------:R-:W2:Y:S02]  /*0c00*/  LDC R14, c[0x0][0x580] ;  /* 0x00016000ff0e7b82 */ /* 0x000ea40000000800 */
.L_x_7:
[----:B------:R-:W-:Y:S02]  /*0c10*/  ULDC.64 UR4, c[0x0][0x5a0] ;  /* 0x0001680000047ab9 */ /* 0x000fe40000000a00 */
[----:B------:R-:W-:-:S04]  /*0c20*/  ISETP.NE.U32.AND P0, PT, RZ, UR4, PT ;  /* 0x00000004ff007c0c */ /* 0x000fc8000bf05070 */
[----:B------:R-:W-:-:S13]  /*0c30*/  ISETP.NE.AND.EX P0, PT, RZ, UR5, PT, P0 ;  /* 0x00000005ff007c0c */ /* 0x000fda000bf05300 */
[----:B------:R-:W-:Y:S05]  /*0c40*/  @!P0 BRA `(.L_x_9) ;  /* 0x00000000001c8947 */ /* 0x000fea0003800000 */
[----:B0-----:R-:W0:Y:S02]  /*0c50*/  LDC.64 R2, c[0x0][0x5a0] ;  /* 0x00016800ff027b82 */ /* 0x001e240000000a00 */
[----:B0-----:R-:W3:Y:S02]  /*0c60*/  LDG.E.64 R2, desc[UR20][R2.64] ;  /* 0x0000001402027981 */ /* 0x001ee4000c1e1b00 */
[----:B---3--:R-:W-:-:S04]  /*0c70*/  ISETP.NE.U32.AND P0, PT, R2, RZ, PT ;  /* 0x000000ff0200720c */ /* 0x008fc80003f05070 */
[----:B------:R-:W-:-:S13]  /*0c80*/  ISETP.NE.AND.EX P0, PT, R3, RZ, PT, P0 ;  /* 0x000000ff0300720c */ /* 0x000fda0003f05300 */
[----:B------:R-:W-:Y:S05]  /*0c90*/  @!P0 BRA `(.L_x_9) ;  /* 0x0000000000088947 */ /* 0x000fea0003800000 */
[----:B-1----:R0:W5:Y:S01]  /*0ca0*/  LD.E R15, desc[UR20][R2.64] ;  /* 0x00000014020f7980 */ /* 0x002162000c101900 */
[----:B------:R-:W-:Y:S05]  /*0cb0*/  BRA `(.L_x_10) ;  /* 0x0000000000207947 */ /* 0x000fea0003800000 */
.L_x_9:
[----:B------:R-:W-:Y:S02]  /*0cc0*/  ULDC.64 UR4, c[0x0][0x590] ;  /* 0x0001640000047ab9 */ /* 0x000fe40000000a00 */
[----:B------:R-:W-:-:S04]  /*0cd0*/  ISETP.NE.U32.AND P0, PT, RZ, UR4, PT ;  /* 0x00000004ff007c0c */ /* 0x000fc8000bf05070 */
[----:B------:R-:W-:-:S13]  /*0ce0*/  ISETP.NE.AND.EX P0, PT, RZ, UR5, PT, P0 ;  /* 0x00000005ff007c0c */ /* 0x000fda000bf05300 */
[----:B------:R-:W-:Y:S05]  /*0cf0*/  @!P0 BRA `(.L_x_11) ;  /* 0x00000000000c8947 */ /* 0x000fea0003800000 */
[----:B0-----:R-:W1:Y:S02]  /*0d00*/  LDC.64 R2, c[0x0][0x590] ;  /* 0x00016400ff027b82 */ /* 0x001e640000000a00 */
[----:B-1----:R1:W5:Y:S01]  /*0d10*/  LDG.E R15, desc[UR20][R2.64] ;  /* 0x00000014020f7981 */ /* 0x002362000c1e1900 */
[----:B------:R-:W-:Y:S05]  /*0d20*/  BRA `(.L_x_10) ;  /* 0x0000000000047947 */ /* 0x000fea0003800000 */
.L_x_11:
[----:B-1----:R-:W3:Y:S02]  /*0d30*/  LDC R15, c[0x0][0x584] ;  /* 0x00016100ff0f7b82 */ /* 0x002ee40000000800 */
.L_x_10:
[----:B------:R-:W4:Y:S01]  /*0d40*/  LDC R0, c[0x0][0x65c] ;  /* 0x00019700ff007b82 */ /* 0x000f220000000800 */
[----:B------:R-:W-:Y:S01]  /*0d50*/  ULDC UR8, c[0x0][0x28c] ;  /* 0x0000a30000087ab9 */ /* 0x000fe20000000800 */
[----:B------:R-:W-:Y:S01]  /*0d60*/  ISETP.NE.AND P0, PT, R6, 0x2, PT ;  /* 0x000000020600780c */ /* 0x000fe20003f05270 */
[----:B------:R-:W-:Y:S01]  /*0d70*/  UIADD3 UR8, UR8, 0x7f, URZ ;  /* 0x0000007f08087890 */ /* 0x000fe2000fffe03f */
[----:B------:R-:W-:Y:S01]  /*0d80*/  IMAD.U32 R4, RZ, RZ, UR13 ;  /* 0x0000000dff047e24 */ /* 0x000fe2000f8e00ff */
[----:B------:R-:W-:Y:S01]  /*0d90*/  UMOV UR5, URZ ;  /* 0x0000003f00057c82 */ /* 0x000fe20008000000 */
[----:B------:R-:W-:Y:S01]  /*0da0*/  UMOV UR4, URZ ;  /* 0x0000003f00047c82 */ /* 0x000fe20008000000 */
[----:B------:R-:W-:-:S04]  /*0db0*/  USHF.R.S32.HI UR9, URZ, 0x1f, UR8 ;  /* 0x0000001f3f097899 */ /* 0x000fc80008011408 */
[----:B------:R-:W-:Y:S01]  /*0dc0*/  ULEA.HI UR9, UR9, UR8, URZ, 0x7 ;  /* 0x0000000809097291 */ /* 0x000fe2000f8f383f */
[----:B----4-:R-:W-:-:S13]  /*0dd0*/  ISETP.NE.AND P4, PT, R0, 0x1, PT ;  /* 0x000000010000780c */ /* 0x010fda0003f85270 */
[----:B01----:R-:W0:Y:S01]  /*0de0*/  @P4 LDC R3, c[0x0][0x10] ;  /* 0x00000400ff034b82 */ /* 0x003e220000000800 */
[----:B------:R-:W-:Y:S02]  /*0df0*/  @P4 IMAD.MOV.U32 R17, RZ, RZ, RZ ;  /* 0x000000ffff114224 */ /* 0x000fe400078e00ff */
[----:B------:R-:W-:-:S05]  /*0e00*/  @P4 IMAD.MOV.U32 R5, RZ, RZ, RZ ;  /* 0x000000ffff054224 */ /* 0x000fca00078e00ff */
[----:B------:R-:W1:Y:S01]  /*0e10*/  @!P4 LDC R9, c[0x0][0xc] ;  /* 0x00000300ff09cb82 */ /* 0x000e620000000800 */
[----:B------:R-:W-:Y:S01]  /*0e20*/  ULDC UR6, c[0x0][0xc] ;  /* 0x0000030000067ab9 */ /* 0x000fe20000000800 */
[----:B------:R-:W-:Y:S02]  /*0e30*/  ULDC UR7, c[0x0][0x10] ;  /* 0x0000040000077ab9 */ /* 0x000fe40000000800 */
[----:B------:R-:W-:-:S04]  /*0e40*/  UIMAD.WIDE.U32 UR6, UR6, UR7, URZ ;  /* 0x00000007060672a5 */ /* 0x000fc8000f8e003f */
[----:B------:R-:W4:Y:S01]  /*0e50*/  LDC R8, c[0x0][0x14] ;  /* 0x00000500ff087b82 */ /* 0x000f220000000800 */
[----:B0-----:R-:W-:Y:S01]  /*0e60*/  @P4 IMAD.WIDE.U32 R2, R3, UR13, R16 ;  /* 0x0000000d03024c25 */ /* 0x001fe2000f8e0010 */
[----:B------:R-:W-:-:S03]  /*0e70*/  USHF.R.S32.HI UR13, URZ, 0x7, UR9 ;  /* 0x000000073f0d7899 */ /* 0x000fc60008011409 */
[----:B------:R-:W-:Y:S02]  /*0e80*/  @P4 IMAD.IADD R3, R3, 0x1, R5 ;  /* 0x0000000103034824 */ /* 0x000fe400078e0205 */
[----:B------:R-:W-:Y:S02]  /*0e90*/  IMAD.MOV.U32 R5, RZ, RZ, RZ ;  /* 0x000000ffff057224 */ /* 0x000fe400078e00ff */
[----:B-1----:R-:W-:-:S04]  /*0ea0*/  @!P4 IMAD.WIDE.U32 R4, R16, R9, R4 ;  /* 0x000000091004c225 */ /* 0x002fc800078e0004 */
[----:B------:R-:W-:Y:S02]  /*0eb0*/  @!P4 IMAD.MOV.U32 R2, RZ, RZ, R4 ;  /* 0x000000ffff02c224 */ /* 0x000fe400078e0004 */
[C---:B----4-:R-:W-:Y:S02]  /*0ec0*/  IMAD R21, R8.reuse, UR7, RZ ;  /* 0x0000000708157c24 */ /* 0x050fe4000f8e02ff */
[----:B------:R-:W-:Y:S01]  /*0ed0*/  IMAD.WIDE.U32 R8, R8, UR6, RZ ;  /* 0x0000000608087c25 */ /* 0x000fe2000f8e00ff */
[----:B------:R-:W-:-:S03]  /*0ee0*/  ULDC.64 UR6, c[0x0][0x650] ;  /* 0x0001940000067ab9 */ /* 0x000fc60000000a00 */
[----:B------:R-:W-:Y:S02]  /*0ef0*/  @!P4 IMAD.MOV.U32 R3, RZ, RZ, R5 ;  /* 0x000000ffff03c224 */ /* 0x000fe400078e0005 */
[----:B------:R-:W-:Y:S01]  /*0f00*/  IMAD.IADD R0, R9, 0x1, R21 ;  /* 0x0000000109007824 */ /* 0x000fe200078e0215 */
[----:B------:R-:W-:Y:S06]  /*0f10*/  @P0 BRA `(.L_x_12) ;  /* 0x0000000000240947 */ /* 0x000fec0003800000 */
[----:B------:R-:W-:Y:S01]  /*0f20*/  USHF.R.U32.HI UR4, URZ, 0x1, UR13 ;  /* 0x000000013f047899 */ /* 0x000fe2000801160d */
[----:B------:R-:W-:Y:S01]  /*0f30*/  IADD3 R2, P0, R2, R8, RZ ;  /* 0x0000000802027210 */ /* 0x000fe20007f1e0ff */
[----:B------:R-:W-:Y:S02]  /*0f40*/  UISETP.GE.U32.AND UP0, UPT, UR13, 0xe, UPT ;  /* 0x0000000e0d00788c */ /* 0x000fe4000bf06070 */
[----:B------:R-:W-:Y:S02]  /*0f50*/  UIMAD.WIDE.U32 UR4, UR4, -0x6db6db6d, URZ ;  /* 0x92492493040478a5 */ /* 0x000fe4000f8e003f */
[----:B------:R-:W-:Y:S02]  /*0f60*/  IMAD.X R3, R0, 0x1, R3, P0 ;  /* 0x0000000100037824 */ /* 0x000fe400000e0603 */
[----:B------:R-:W-:-:S03]  /*0f70*/  USHF.R.U32.HI UR5, URZ, 0x2, UR5 ;  /* 0x000000023f057899 */ /* 0x000fc60008011605 */
[----:B------:R-:W-:Y:S02]  /*0f80*/  UMOV UR4, URZ ;  /* 0x0000003f00047c82 */ /* 0x000fe40008000000 */
[----:B------:R-:W-:Y:S02]  /*0f90*/  @UP0 ULOP3.LUT UR4, UR5, 0x1, URZ, 0xc0, !UPT ;  /* 0x0000000105040892 */ /* 0x000fe4000f8ec03f */
[----:B------:R-:W-:-:S12]  /*0fa0*/  UIMAD UR5, UR5, -0xe, UR13 ;  /* 0xfffffff2050578a4 */ /* 0x000fd8000f8e020d */
.L_x_12:
[----:B------:R-:W-:Y:S01]  /*0fb0*/  ISETP.GE.U32.AND P0, PT, R2, UR6, PT ;  /* 0x0000000602007c0c */ /* 0x000fe2000bf06070 */
[----:B------:R-:W-:Y:S01]  /*0fc0*/  IMAD.MOV.U32 R6, RZ, RZ, -0x1 ;  /* 0xffffffffff067424 */ /* 0x000fe200078e00ff */
[----:B------:R-:W-:Y:S01]  /*0fd0*/  PRMT R20, RZ, 0x7610, R20 ;  /* 0x00007610ff147816 */ /* 0x000fe20000000014 */
[----:B------:R-:W-:Y:S01]  /*0fe0*/  IMAD.MOV.U32 R4, RZ, RZ, -0x1 ;  /* 0xffffffffff047424 */ /* 0x000fe200078e00ff */
[----:B------:R-:W-:Y:S01]  /*0ff0*/  ISETP.GE.U32.AND.EX P0, PT, R3, UR7, PT, P0 ;  /* 0x0000000703007c0c */ /* 0x000fe2000bf06100 */
[----:B------:R-:W-:-:S12]  /*1000*/  IMAD.MOV.U32 R5, RZ, RZ, -0x1 ;  /* 0xffffffffff057424 */ /* 0x000fd800078e00ff */
[----:B------:R-:W-:Y:S05]  /*1010*/  @P0 BRA `(.L_x_13) ;  /* 0x0000000400240947 */ /* 0x000fea0003800000 */
[----:B------:R-:W0:Y:S01]  /*1020*/  LDC.64 R30, c[0x0][0x628] ;  /* 0x00018a00ff1e7b82 */ /* 0x000e220000000a00 */
[----:B------:R-:W-:Y:S02]  /*1030*/  IMAD.MOV.U32 R4, RZ, RZ, R2 ;  /* 0x000000ffff047224 */ /* 0x000fe400078e0002 */
[----:B------:R-:W-:-:S05]  /*1040*/  IMAD.MOV.U32 R5, RZ, RZ, R3 ;  /* 0x000000ffff057224 */ /* 0x000fca00078e0003 */
[----:B------:R-:W1:Y:S08]  /*1050*/  LDC R6, c[0x0][0x630] ;  /* 0x00018c00ff067b82 */ /* 0x000e700000000800 */
[----:B------:R-:W4:Y:S01]  /*1060*/  LDC.64 R32, c[0x0][0x620] ;  /* 0x00018800ff207b82 */ /* 0x000f220000000a00 */
[----:B0-----:R-:W-:-:S04]  /*1070*/  ISETP.NE.U32.AND P0, PT, R30, RZ, PT ;  /* 0x000000ff1e00720c */ /* 0x001fc80003f05070 */
[----:B------:R-:W-:-:S13]  /*1080*/  ISETP.NE.AND.EX P0, PT, R31, RZ, PT, P0 ;  /* 0x000000ff1f00720c */ /* 0x000fda0003f05300 */
[----:B-1--4-:R-:W-:Y:S05]  /*1090*/  @!P0 BRA `(.L_x_14) ;  /* 0x0000000000288947 */ /* 0x012fea0003800000 */
[----:B------:R-:W0:Y:S02]  /*10a0*/  LDC R23, c[0x0][0x634] ;  /* 0x00018d00ff177b82 */ /* 0x000e240000000800 */
[----:B0-----:R-:W-:-:S05]  /*10b0*/  IADD3 R23, P0, R2, R23, RZ ;  /* 0x0000001702177210 */ /* 0x001fca0007f1e0ff */
[----:B------:R-:W-:-:S04]  /*10c0*/  IMAD.X R29, RZ, RZ, R3, P0 ;  /* 0x000000ffff1d7224 */ /* 0x000fc800000e0603 */
[----:B------:R-:W-:-:S04]  /*10d0*/  IMAD.WIDE.U32 R4, R29, R30, RZ ;  /* 0x0000001e1d047225 */ /* 0x000fc800078e00ff */
[----:B------:R-:W-:-:S04]  /*10e0*/  IMAD.WIDE.U32 R20, P0, R23, R31, R4 ;  /* 0x0000001f17147225 */ /* 0x000fc80007800004 */
[----:B------:R-:W-:-:S04]  /*10f0*/  IMAD.WIDE.U32 R4, R23, R30, RZ ;  /* 0x0000001e17047225 */ /* 0x000fc800078e00ff */
[----:B------:R-:W-:Y:S01]  /*1100*/  IMAD.X R23, RZ, RZ, RZ, P0 ;  /* 0x000000ffff177224 */ /* 0x000fe200000e06ff */
[----:B------:R-:W-:Y:S01]  /*1110*/  IADD3 RZ, P0, R5, R20, RZ ;  /* 0x0000001405ff7210 */ /* 0x000fe20007f1e0ff */
[----:B------:R-:W-:-:S04]  /*1120*/  IMAD.MOV.U32 R22, RZ, RZ, R21 ;  /* 0x000000ffff167224 */ /* 0x000fc800078e0015 */
[----:B------:R-:W-:-:S08]  /*1130*/  IMAD.WIDE.U32.X R4, R29, R31, R22, P0 ;  /* 0x0000001f1d047225 */ /* 0x000fd000000e0416 */
.L_x_14:
[----:B------:R-:W0:Y:S01]  /*1140*/  LDC.64 R34, c[0x0][0x640] ;  /* 0x00019000ff227b82 */ /* 0x000e220000000a00 */
[-CC-:B------:R-:W-:Y:S01]  /*1150*/  SHF.R.U64 R36, R4, R6.reuse, R5.reuse ;  /* 0x0000000604247219 */ /* 0x180fe20000001205 */
[----:B------:R-:W-:Y:S01]  /*1160*/  IMAD.MOV.U32 R39, RZ, RZ, 0x1 ;  /* 0x00000001ff277424 */ /* 0x000fe200078e00ff */
[----:B------:R-:W-:Y:S02]  /*1170*/  SHF.R.U32.HI R4, RZ, R6, R5 ;  /* 0x00000006ff047219 */ /* 0x000fe40000011605 */
[----:B------:R-:W-:-:S03]  /*1180*/  IADD3 R21, P0, RZ, -R36, RZ ;  /* 0x80000024ff157210 */ /* 0x000fc60007f1e0ff */
[----:B------:R-:W1:Y:S02]  /*1190*/  LDC R20, c[0x0][0x618] ;  /* 0x00018600ff147b82 */ /* 0x000e640000000800 */
[----:B------:R-:W-:-:S04]  /*11a0*/  IMAD.X R5, RZ, RZ, ~R4, P0 ;  /* 0x000000ffff057224 */ /* 0x000fc800000e0e04 */
[-C--:B------:R-:W-:Y:S02]  /*11b0*/  IMAD R6, R5, R32.reuse, RZ ;  /* 0x0000002005067224 */ /* 0x080fe400078e02ff */
[----:B------:R-:W4:Y:S01]  /*11c0*/  LDC R23, c[0x0][0x608] ;  /* 0x00018200ff177b82 */ /* 0x000f220000000800 */
[----:B------:R-:W-:-:S04]  /*11d0*/  IMAD.WIDE.U32 R4, R21, R32, R2 ;  /* 0x0000002015047225 */ /* 0x000fc800078e0002 */
[----:B------:R-:W-:-:S03]  /*11e0*/  IMAD R21, R21, R33, R6 ;  /* 0x0000002115157224 */ /* 0x000fc600078e0206 */
[----:B------:R-:W2:Y:S01]  /*11f0*/  LDC R26, c[0x0][0x658] ;  /* 0x00019600ff1a7b82 */ /* 0x000ea20000000800 */
[----:B------:R-:W-:Y:S01]  /*1200*/  IMAD.IADD R5, R5, 0x1, R21 ;  /* 0x0000000105057824 */ /* 0x000fe200078e0215 */
[----:B0-----:R-:W-:Y:S01]  /*1210*/  ISETP.NE.U32.AND P0, PT, R34, RZ, PT ;  /* 0x000000ff2200720c */ /* 0x001fe20003f05070 */
[----:B------:R-:W-:-:S03]  /*1220*/  IMAD.MOV.U32 R21, RZ, RZ, -0x1 ;  /* 0xffffffffff157424 */ /* 0x000fc600078e00ff */
[----:B------:R-:W-:Y:S02]  /*1230*/  ISETP.NE.AND.EX P0, PT, R35, RZ, PT, P0 ;  /* 0x000000ff2300720c */ /* 0x000fe40003f05300 */
[----:B------:R-:W0:Y:S01]  /*1240*/  LDC R33, c[0x0][0x600] ;  /* 0x00018000ff217b82 */ /* 0x000e220000000800 */
[-CC-:B-1----:R-:W-:Y:S02]  /*1250*/  SHF.R.U64 R31, R4, R20.reuse, R5.reuse ;  /* 0x00000014041f7219 */ /* 0x182fe40000001205 */
[----:B------:R-:W-:-:S05]  /*1260*/  SHF.R.U32.HI R4, RZ, R20, R5 ;  /* 0x00000014ff047219 */ /* 0x000fca0000011605 */
[----:B------:R-:W1:Y:S01]  /*1270*/  LDC R28, c[0x0][0x648] ;  /* 0x00019200ff1c7b82 */ /* 0x000e620000000800 */
[-CC-:B----4-:R-:W-:Y:S02]  /*1280*/  SHF.R.U64 R41, R31, R23.reuse, R4.reuse ;  /* 0x000000171f297219 */ /* 0x190fe40000001204 */
[----:B------:R-:W-:-:S05]  /*1290*/  SHF.R.U32.HI R5, RZ, R23, R4 ;  /* 0x00000017ff057219 */ /* 0x000fca0000011604 */
[----:B------:R-:W4:Y:S01]  /*12a0*/  LDC R37, c[0x0][0x638] ;  /* 0x00018e00ff257b82 */ /* 0x000f220000000800 */
[-C--:B--2---:R-:W-:Y:S02]  /*12b0*/  SHF.L.U32 R4, R21, R26.reuse, RZ ;  /* 0x0000001a15047219 */ /* 0x084fe400000006ff */
[--C-:B------:R-:W-:Y:S02]  /*12c0*/  SHF.R.U64 R32, R41, R26, R5.reuse ;  /* 0x0000001a29207219 */ /* 0x100fe40000001205 */
[----:B------:R-:W-:Y:S02]  /*12d0*/  LOP3.LUT R6, RZ, R4, RZ, 0x33, !PT ;  /* 0x00000004ff067212 */ /* 0x000fe400078e33ff */
[----:B------:R-:W-:Y:S01]  /*12e0*/  SHF.R.U32.HI R5, RZ, R26, R5 ;  /* 0x0000001aff057219 */ /* 0x000fe20000011605 */
[----:B------:R-:W2:Y:S01]  /*12f0*/  LDC R30, c[0x0][0x610] ;  /* 0x00018400ff1e7b82 */ /* 0x000ea20000000800 */
[----:B------:R-:W-:Y:S01]  /*1300*/  IMAD.MOV.U32 R4, RZ, RZ, R32 ;  /* 0x000000ffff047224 */ /* 0x000fe200078e0020 */
[----:B------:R-:W-:Y:S06]  /*1310*/  @!P0 BRA `(.L_x_15) ;  /* 0x0000000000288947 */ /* 0x000fec0003800000 */
[----:B------:R-:W3:Y:S02]  /*1320*/  LDC R23, c[0x0][0x64c] ;  /* 0x00019300ff177b82 */ /* 0x000ee40000000800 */
[----:B---3--:R-:W-:-:S05]  /*1330*/  IADD3 R23, P0, R32, R23, RZ ;  /* 0x0000001720177210 */ /* 0x008fca0007f1e0ff */
        /* <DEDUP_REMOVED lines=8> */
.L_x_15:
[----:B-1----:R-:W-:Y:S01]  /*13c0*/  SHF.R.U64 R17, R4, R28, R5 ;  /* 0x0000001c04117219 */ /* 0x002fe20000001205 */
[----:B------:R-:W-:Y:S01]  /*13d0*/  @P4 IMAD R25, R27, R24, R16 ;  /* 0x000000181b194224 */ /* 0x000fe200078e0210 */
[----:B------:R-:W-:Y:S02]  /*13e0*/  SHF.L.U32 R4, R39, R26, RZ ;  /* 0x0000001a27047219 */ /* 0x000fe400000006ff */
[----:B------:R-:W-:Y:S01]  /*13f0*/  LOP3.LUT R5, R41, R6, RZ, 0xc0, !PT ;  /* 0x0000000629057212 */ /* 0x000fe200078ec0ff */
[----:B0-----:R-:W-:Y:S02]  /*1400*/  VIADD R6, R33, 0xffffffff ;  /* 0xffffffff21067836 */ /* 0x001fe40000000000 */
[----:B------:R-:W-:Y:S02]  /*1410*/  IMAD.MOV R20, RZ, RZ, -R17 ;  /* 0x000000ffff147224 */ /* 0x000fe400078e0a11 */
[----:B------:R-:W-:Y:S01]  /*1420*/  IMAD R16, R4, R17, R5 ;  /* 0x0000001104107224 */ /* 0x000fe200078e0205 */
[----:B------:R-:W-:Y:S01]  /*1430*/  LOP3.LUT R5, R31, R6, RZ, 0xc0, !PT ;  /* 0x000000061f057212 */ /* 0x000fe200078ec0ff */
[----:B----4-:R-:W-:-:S02]  /*1440*/  IMAD R4, R20, R37, R32 ;  /* 0x0000002514047224 */ /* 0x010fc400078e0220 */
[----:B--2---:R-:W-:Y:S02]  /*1450*/  IMAD R6, R16, R30, R25 ;  /* 0x0000001e10067224 */ /* 0x004fe400078e0219 */
[----:B------:R-:W-:Y:S02]  /*1460*/  IMAD R5, R4, R33, R5 ;  /* 0x0000002104057224 */ /* 0x000fe400078e0205 */
[----:B------:R-:W-:-:S03]  /*1470*/  IMAD.MOV.U32 R20, RZ, RZ, 0x1 ;  /* 0x00000001ff147424 */ /* 0x000fc600078e00ff */
[----:B------:R-:W-:Y:S02]  /*1480*/  SEL R4, R5, R6, !P4 ;  /* 0x0000000605047207 */ /* 0x000fe40006000000 */
[----:B------:R-:W-:Y:S01]  /*1490*/  SEL R6, R6, R5, !P4 ;  /* 0x0000000506067207 */ /* 0x000fe20006000000 */
[----:B------:R-:W-:-:S07]  /*14a0*/  IMAD.MOV.U32 R5, RZ, RZ, R36 ;  /* 0x000000ffff057224 */ /* 0x000fce00078e0024 */
.L_x_13:
[----:B------:R-:W-:Y:S05]  /*14b0*/  @!P2 BRA `(.L_x_16) ;  /* 0x00000000000ca947 */ /* 0x000fea0003800000 */
[----:B------:R-:W-:Y:S01]  /*14c0*/  UCGABAR_WAIT ;  /* 0x0000000000007dc7 */ /* 0x000fe20008000000 */
[----:B------:R-:W-:Y:S01]  /*14d0*/  CCTL.IVALL ;  /* 0x00000000ff00798f */ /* 0x000fe20002000000 */
[----:B------:R-:W-:Y:S05]  /*14e0*/  BRA `(.L_x_17) ;  /* 0x0000000000047947 */ /* 0x000fea0003800000 */
.L_x_16:
[----:B------:R-:W-:Y:S06]  /*14f0*/  BAR.SYNC.DEFER_BLOCKING 0x0 ;  /* 0x0000000000007b1d */ /* 0x000fec0000010000 */
.L_x_17:
[----:B------:R-:W-:Y:S05]  /*1500*/  @!P5 BRA `(.L_x_18) ;  /* 0x00000044005cd947 */ /* 0x000fea0003800000 */
[----:B------:R-:W-:-:S13]  /*1510*/  ISETP.GT.U32.AND P0, PT, R38, 0x1, PT ;  /* 0x000000012600780c */ /* 0x000fda0003f04070 */
[----:B------:R-:W-:Y:S05]  /*1520*/  @P0 EXIT ;  /* 0x000000000000094d */ /* 0x000fea0003800000 */
.L_x_19:
[----:B------:R-:W-:-:S08]  /*1530*/  NOP ;  /* 0x0000000000007918 */ /* 0x000fd00000000000 */
[----:B------:R-:W0:Y:S02]  /*1540*/  USETMAXREG.TRY_ALLOC.CTAPOOL UP0, 0xe8 ;  /* 0x000000e8000079c8 */ /* 0x000e240008000600 */
[----:B0-----:R-:W-:-:S13]  /*1550*/  PLOP3.LUT P0, PT, PT, PT, UP0, 0x80, 0x0 ;  /* 0x000000000000781c */ /* 0x001fda0003f0f008 */
[----:B------:R-:W-:Y:S05]  /*1560*/  @!P0 BRA `(.L_x_19) ;  /* 0xfffffffc00f08947 */ /* 0x000fea000383ffff */
[----:B------:R-:W-:-:S13]  /*1570*/  LOP3.LUT P0, RZ, R20, 0xff, RZ, 0xc0, !PT ;  /* 0x000000ff14ff7812 */ /* 0x000fda000780c0ff */
[----:B------:R-:W-:Y:S05]  /*1580*/  @!P0 EXIT ;  /* 0x000000000000894d */ /* 0x000fea0003800000 */
[----:B------:R-:W0:Y:S01]  /*1590*/  S2UR UR6, SR_CgaCtaId ;  /* 0x00000000000679c3 */ /* 0x000e220000008800 */
[CC--:B------:R-:W-:Y:S01]  /*15a0*/  LEA.HI R11, R19.reuse, R10.reuse, RZ, 0x2 ;  /* 0x0000000a130b7211 */ /* 0x0c0fe200078f10ff */
[----:B------:R-:W-:Y:S01]  /*15b0*/  UIADD3 UR7, UR11, -0x1, URZ ;  /* 0xffffffff0b077890 */ /* 0x000fe2000fffe03f */
[----:B------:R-:W-:Y:S01]  /*15c0*/  LEA.HI R19, R19, R10, RZ, 0x5 ;  /* 0x0000000a13137211 */ /* 0x000fe200078f28ff */
[----:B------:R-:W-:Y:S01]  /*15d0*/  UMOV UR9, 0x400 ;  /* 0x0000040000097882 */ /* 0x000fe20000000000 */
[--C-:B------:R-:W-:Y:S01]  /*15e0*/  SHF.R.S32.HI R16, RZ, 0x2, R11.reuse ;  /* 0x00000002ff107819 */ /* 0x100fe2000001140b */
[----:B------:R-:W-:Y:S01]  /*15f0*/  UISETP.LT.AND UP0, UPT, UR13, 0x1, UPT ;  /* 0x000000010d00788c */ /* 0x000fe2000bf01270 */
[----:B------:R-:W-:Y:S01]  /*1600*/  SHF.R.S32.HI R17, RZ, 0x1f, R11 ;  /* 0x0000001fff117819 */ /* 0x000fe2000001140b */
[----:B------:R-:W-:Y:S01]  /*1610*/  USHF.L.U32 UR22, UR13, 0x1, URZ ;  /* 0x000000010d167899 */ /* 0x000fe2000800063f */
[----:B------:R-:W-:Y:S01]  /*1620*/  SHF.R.S32.HI R19, RZ, 0x5, R19 ;  /* 0x00000005ff137819 */ /* 0x000fe20000011413 */
[----:B------:R-:W-:Y:S01]  /*1630*/  USEL UR10, UR13, 0x1, UP0 ;  /* 0x000000010d0a7887 */ /* 0x000fe20008000000 */
[----:B------:R-:W-:Y:S01]  /*1640*/  LEA.HI R17, R17, R16, RZ, 0x3 ;  /* 0x0000001011117211 */ /* 0x000fe200078f18ff */
[----:B------:R-:W-:Y:S01]  /*1650*/  UISETP.NE.AND UP0, UPT, UR7, URZ, UPT ;  /* 0x0000003f0700728c */ /* 0x000fe2000bf05270 */
[----:B------:R-:W-:Y:S01]  /*1660*/  LOP3.LUT R11, R11, 0xfffffffc, RZ, 0xc0, !PT ;  /* 0xfffffffc0b0b7812 */ /* 0x000fe200078ec0ff */
[----:B------:R-:W-:Y:S01]  /*1670*/  UIADD3 UR10, -UR10, UR13, URZ ;  /* 0x0000000d0a0a7290 */ /* 0x000fe2000fffe13f */
[----:B------:R-:W-:Y:S01]  /*1680*/  LOP3.LUT R17, R17, 0xfffffff8, RZ, 0xc0, !PT ;  /* 0xfffffff811117812 */ /* 0x000fe200078ec0ff */
[----:B------:R-:W-:Y:S01]  /*1690*/  USEL UR16, URZ, 0x1, UP0 ;  /* 0x000000013f107887 */ /* 0x000fe20008000000 */
[----:B------:R-:W-:Y:S01]  /*16a0*/  LOP3.LUT R88, R7, 0x1, RZ, 0xfc, !PT ;  /* 0x0000000107587812 */ /* 0x000fe200078efcff */
[----:B------:R-:W-:-:S02]  /*16b0*/  IMAD.IADD R20, R10, 0x1, -R11 ;  /* 0x000000010a147824 */ /* 0x000fc400078e0a0b */
[----:B------:R-:W-:Y:S02]  /*16c0*/  IMAD.IADD R16, R16, 0x1, -R17 ;  /* 0x0000000110107824 */ /* 0x000fe400078e0a11 */
[----:B------:R-:W-:Y:S01]  /*16d0*/  IMAD.U32 R89, RZ, RZ, UR16 ;  /* 0x00000010ff597e24 */ /* 0x000fe2000f8e00ff */
[----:B0-----:R-:W-:Y:S02]  /*16e0*/  ULEA UR9, UR6, UR9, 0x18 ;  /* 0x0000000906097291 */ /* 0x001fe4000f8ec03f */
[--C-:B------:R-:W-:Y:S01]  /*16f0*/  SHF.R.S32.HI R17, RZ, 0x1f, R16.reuse ;  /* 0x0000001fff117819 */ /* 0x100fe20000011410 */
[----:B------:R-:W-:Y:S01]  /*1700*/  USHF.L.U32 UR6, UR7, 0x3, URZ ;  /* 0x0000000307067899 */ /* 0x000fe2000800063f */
[C-C-:B------:R-:W-:Y:S01]  /*1710*/  IMAD R21, R19.reuse, -0x10, -R16.reuse ;  /* 0xfffffff013157824 */ /* 0x140fe200078e0a10 */
[----:B------:R-:W-:Y:S02]  /*1720*/  UIADD3 UR7, UR9, 0x200, URZ ;  /* 0x0000020009077890 */ /* 0x000fe4000fffe03f */
[----:B------:R-:W-:Y:S01]  /*1730*/  ULOP3.LUT UR6, UR6, 0x8, URZ, 0xc0, !UPT ;  /* 0x0000000806067892 */ /* 0x000fe2000f8ec03f */
[----:B------:R-:W-:Y:S01]  /*1740*/  IMAD.WIDE R10, R19, 0x10, R16 ;  /* 0x00000010130a7825 */ /* 0x000fe200078e0210 */
[----:B------:R-:W-:-:S02]  /*1750*/  UIADD3 UR8, UR9, 0x1c200, URZ ;  /* 0x0001c20009087890 */ /* 0x000fc4000fffe03f */
[----:B------:R-:W-:Y:S02]  /*1760*/  USHF.R.U32.HI UR7, URZ, 0x4, UR7 ;  /* 0x000000043f077899 */ /* 0x000fe40008011607 */
[----:B------:R-:W-:Y:S02]  /*1770*/  USHF.R.U32.HI UR8, URZ, 0x4, UR8 ;  /* 0x000000043f087899 */ /* 0x000fe40008011608 */
[----:B------:R-:W-:Y:S02]  /*1780*/  ULOP3.LUT UR24, UR6, 0x8, URZ, 0x3c, !UPT ;  /* 0x0000000806187892 */ /* 0x000fe4000f8e3c3f */
[----:B------:R-:W-:Y:S02]  /*1790*/  ULOP3.LUT UR12, UR6, 0x18, URZ, 0x3c, !UPT ;  /* 0x00000018060c7892 */ /* 0x000fe4000f8e3c3f */
[----:B------:R-:W-:Y:S01]  /*17a0*/  UIADD3 UR23, UR9, 0xf0, URZ ;  /* 0x000000f009177890 */ /* 0x000fe2000fffe03f */
[----:B------:R-:W-:Y:S01]  /*17b0*/  ULDC UR6, c[0x0][0x284] ;  /* 0x0000a10000067ab9 */ /* 0x000fe20000000800 */
[----:B------:R-:W-:Y:S01]  /*17c0*/  ULOP3.LUT UR7, UR7, 0x3fff, URZ, 0xc0, !UPT ;  /* 0x00003fff07077892 */ /* 0x000fe2000f8ec03f */
[----:B------:R-:W-:Y:S01]  /*17d0*/  VIADD R21, R21, UR6 ;  /* 0x0000000615157c36 */ /* 0x000fe20008000000 */
[----:B------:R-:W-:-:S02]  /*17e0*/  ULOP3.LUT UR8, UR8, 0x3fff, URZ, 0xc0, !UPT ;  /* 0x00003fff08087892 */ /* 0x000fc4000f8ec03f */
[----:B------:R-:W-:Y:S02]  /*17f0*/  ULEA UR11, UR11, UR23, 0x3 ;  /* 0x000000170b0b7291 */ /* 0x000fe4000f8e183f */
[----:B------:R-:W-:Y:S02]  /*1800*/  ULOP3.LUT UR14, UR7, 0x10000, URZ, 0xfc, !UPT ;  /* 0x00010000070e7892 */ /* 0x000fe4000f8efc3f */
[----:B------:R-:W-:-:S12]  /*1810*/  ULOP3.LUT UR15, UR8, 0x10000, URZ, 0xfc, !UPT ;  /* 0x00010000080f7892 */ /* 0x000fd8000f8efc3f */
.L_x_112:
[----:B------:R-:W-:Y:S01]  /*1820*/  SHF.L.U32 R16, R89, 0x1f, RZ ;  /* 0x0000001f59107819 */ /* 0x000fe200000006ff */
[----:B------:R-:W0:Y:S01]  /*1830*/  LDC R17, c[0x0][0x28c] ;  /* 0x0000a300ff117b82 */ /* 0x000e220000000800 */
[----:B------:R-:W-:Y:S01]  /*1840*/  UMOV UR6, URZ ;  /* 0x0000003f00067c82 */ /* 0x000fe20008000000 */
[----:B------:R-:W-:Y:S01]  /*1850*/  UMOV UR25, UR5 ;  /* 0x0000000500197c82 */ /* 0x000fe20008000000 */
[----:B-1----:R-:W1:Y:S01]  /*1860*/  SYNCS.PHASECHK.TRANS64.TRYWAIT P0, [UR11+-0x8], R16 ;  /* 0xfffff810ff0075a7 */ /* 0x002e62000800014b */
[----:B0-----:R-:W-:Y:S01]  /*1870*/  ISETP.GE.AND P1, PT, R17, 0x1, PT ;  /* 0x000000011100780c */ /* 0x001fe20003f26270 */
[----:B-1234-:R-:W-:-:S12]  /*1880*/  @!P0 BRA `(.L_x_20) ;  /* 0x0000005800208947 */ /* 0x01efd80003800000 */
.L_x_144:
[----:B------:R-:W-:Y:S01]  /*1890*/  UMOV UR7, URZ ;  /* 0x0000003f00077c82 */ /* 0x000fe20008000000 */
[----:B------:R-:W-:Y:S01]  /*18a0*/  UMOV UR8, URZ ;  /* 0x0000003f00087c82 */ /* 0x000fe20008000000 */
[----:B------:R-:W-:Y:S02]  /*18b0*/  CS2R R56, SRZ ;  /* 0x0000000000387805 */ /* 0x000fe4000001ff00 */
[----:B------:R-:W-:Y:S02]  /*18c0*/  CS2R R58, SRZ ;  /* 0x00000000003a7805 */ /* 0x000fe4000001ff00 */
[----:B------:R-:W-:Y:S02]  /*18d0*/  CS2R R60, SRZ ;  /* 0x00000000003c7805 */ /* 0x000fe4000001ff00 */
[----:B------:R-:W-:Y:S02]  /*18e0*/  CS2R R62, SRZ ;  /* 0x00000000003e7805 */ /* 0x000fe4000001ff00 */
[----:B------:R-:W-:-:S02]  /*18f0*/  CS2R R64, SRZ ;  /* 0x0000000000407805 */ /* 0x000fc4000001ff00 */
[----:B------:R-:W-:Y:S02]  /*1900*/  CS2R R66, SRZ ;  /* 0x0000000000427805 */ /* 0x000fe4000001ff00 */
        /* <DEDUP_REMOVED lines=9> */
[----:B------:R-:W-:Y:S01]  /*19a0*/  CS2R R86, SRZ ;  /* 0x0000000000567805 */ /* 0x000fe2000001ff00 */
[----:B------:R-:W-:Y:S01]  /*19b0*/  IMAD.U32 R22, RZ, RZ, UR4 ;  /* 0x00000004ff167e24 */ /* 0x000fe2000f8e00ff */
        /* <DEDUP_REMOVED lines=15> */
[----:B------:R-:W-:Y:S01]  /*1ab0*/  CS2R R54, SRZ ;  /* 0x0000000000367805 */ /* 0x000fe2000001ff00 */
[----:B------:R-:W-:Y:S06]  /*1ac0*/  @!P1 BRA `(.L_x_21) ;  /* 0x0000000400889947 */ /* 0x000fec0003800000 */
[----:B------:R-:W-:-:S13]  /*1ad0*/  ISETP.NE.AND P1, PT, R88, 0x3, PT ;  /* 0x000000035800780c */ /* 0x000fda0003f25270 */
[----:B------:R-:W-:Y:S05]  /*1ae0*/  @!P1 BRA `(.L_x_22) ;  /* 0x0000000000049947 */ /* 0x000fea0003800000 */
[----:B------:R-:W-:Y:S01]  /*1af0*/  BPT.TRAP 0x1 ;  /* 0x000000040000795c */ /* 0x000fe20000300000 */
.L_x_22:
[----:B------:R-:W-:Y:S01]  /*1b00*/  ULEA UR6, UR5, UR9, 0x3 ;  /* 0x0000000905067291 */ /* 0x000fe2000f8e183f */
[----:B0-----:R-:W-:-:S05]  /*1b10*/  IMAD.U32 R16, RZ, RZ, UR4 ;  /* 0x00000004ff107e24 */ /* 0x001fca000f8e00ff */
[----:B------:R-:W-:-:S04]  /*1b20*/  SHF.L.U32 R16, R16, 0x1f, RZ ;  /* 0x0000001f10107819 */ /* 0x000fc800000006ff */
[----:B------:R0:W1:Y:S01]  /*1b30*/  SYNCS.PHASECHK.TRANS64.TRYWAIT P0, [UR6], R16 ;  /* 0x00000010ff0075a7 */ /* 0x0000620008000146 */
[----:B------:R-:W-:Y:S05]  /*1b40*/  @!P1 BRA `(.L_x_23) ;  /* 0x0000000000049947 */ /* 0x000fea0003800000 */
[----:B------:R-:W-:Y:S01]  /*1b50*/  BPT.TRAP 0x1 ;  /* 0x000000040000795c */ /* 0x000fe20000300000 */
.L_x_23:
[----:B-1----:R-:W-:Y:S05]  /*1b60*/  @P0 BRA `(.L_x_24) ;  /* 0x0000000000080947 */ /* 0x002fea0003800000 */
[----:B------:R-:W1:Y:S02]  /*1b70*/  SYNCS.PHASECHK.TRANS64.TRYWAIT P0, [UR6], R16 ;  /* 0x00000010ff0075a7 */ /* 0x000e640008000146 */
[----:B-1----:R-:W-:Y:S05]  /*1b80*/  @!P0 BRA `(.L_x_25) ;  /* 0x0000005400788947 */ /* 0x002fea0003800000 */
.L_x_24:
[----:B------:R-:W-:Y:S01]  /*1b90*/  ULEA UR6, UR5, UR14, 0x9 ;  /* 0x0000000e05067291 */ /* 0x000fe2000f8e483f */
[----:B------:R-:W-:Y:S01]  /*1ba0*/  WARPGROUP.ARRIVE ;  /* 0x00000000000079c5 */ /* 0x000fe20000000000 */
[----:B------:R-:W-:Y:S01]  /*1bb0*/  ULEA UR7, UR5, UR15, 0x9 ;  /* 0x0000000f05077291 */ /* 0x000fe2000f8e483f */
[----:B------:R-:W-:Y:S01]  /*1bc0*/  CS2R R56, SRZ ;  /* 0x0000000000387805 */ /* 0x000fe2000001ff00 */
[----:B------:R-:W-:Y:S01]  /*1bd0*/  UMOV UR17, 0x40000040 ;  /* 0x4000004000117882 */ /* 0x000fe20000000000 */
[----:B------:R-:W-:Y:S01]  /*1be0*/  UMOV UR19, 0x40000040 ;  /* 0x4000004000137882 */ /* 0x000fe20000000000 */
[----:B------:R-:W-:Y:S01]  /*1bf0*/  CS2R R58, SRZ ;  /* 0x00000000003a7805 */ /* 0x000fe2000001ff00 */
[----:B------:R-:W-:Y:S01]  /*1c00*/  UMOV UR16, UR6 ;  /* 0x0000000600107c82 */ /* 0x000fe20008000000 */
[----:B------:R-:W-:Y:S01]  /*1c10*/  CS2R R60, SRZ ;  /* 0x00000000003c7805 */ /* 0x000fe2000001ff00 */
[----:B------:R-:W-:Y:S01]  /*1c20*/  UMOV UR18, UR7 ;  /* 0x0000000700127c82 */ /* 0x000fe20008000000 */
[----:B------:R-:W-:Y:S01]  /*1c30*/  CS2R R62, SRZ ;  /* 0x00000000003e7805 */ /* 0x000fe2000001ff00 */
[----:B------:R-:W-:Y:S01]  /*1c40*/  QGMMA.64x64x32.F32.E5M2.E5M2 R24, gdesc[UR16], RZ, !UPT ;  /* 0x00e00000101879f3 */ /* 0x000fe2000c7038ff */
[----:B------:R-:W-:Y:S01]  /*1c50*/  UIADD3 UR16, UR6, 0x2, URZ ;  /* 0x0000000206107890 */ /* 0x000fe2000fffe03f */
[----:B------:R-:W-:Y:S01]  /*1c60*/  CS2R R64, SRZ ;  /* 0x0000000000407805 */ /* 0x000fe2000001ff00 */
[----:B------:R-:W-:Y:S01]  /*1c70*/  UIADD3 UR18, UR7, 0x2, URZ ;  /* 0x0000000207127890 */ /* 0x000fe2000fffe03f */
[----:B------:R-:W-:Y:S01]  /*1c80*/  CS2R R66, SRZ ;  /* 0x0000000000427805 */ /* 0x000fe2000001ff00 */
[----:B------:R-:W-:Y:S01]  /*1c90*/  UMOV UR17, 0x40000040 ;  /* 0x4000004000117882 */ /* 0x000fe20000000000 */
[----:B------:R-:W-:Y:S01]  /*1ca0*/  UMOV UR19, 0x40000040 ;  /* 0x4000004000137882 */ /* 0x000fe20000000000 */
        /* <DEDUP_REMOVED lines=10> */
[----:B------:R-:W-:Y:S01]  /*1d50*/  QGMMA.64x64x32.F32.E5M2.E5M2 R24, gdesc[UR16], R24 ;  /* 0x00e00000101879f3 */ /* 0x000fe20008703818 */
[----:B------:R-:W-:Y:S02]  /*1d60*/  UIADD3 UR16, UR6, 0x4, URZ ;  /* 0x0000000406107890 */ /* 0x000fe4000fffe03f */
[----:B------:R-:W-:Y:S01]  /*1d70*/  UIADD3 UR18, UR7, 0x4, URZ ;  /* 0x0000000407127890 */ /* 0x000fe2000fffe03f */
[----:B------:R-:W-:Y:S01]  /*1d80*/  UMOV UR17, 0x40000040 ;  /* 0x4000004000117882 */ /* 0x000fe20000000000 */
[----:B------:R-:W-:-:S07]  /*1d90*/  UMOV UR19, 0x40000040 ;  /* 0x4000004000137882 */ /* 0x000fce0000000000 */
[----:B------:R-:W-:Y:S01]  /*1da0*/  QGMMA.64x64x32.F32.E5M2.E5M2 R24, gdesc[UR16], R24 ;  /* 0x00e00000101879f3 */ /* 0x000fe20008703818 */
[----:B------:R-:W-:Y:S02]  /*1db0*/  UIADD3 UR18, UR7, 0x6, URZ ;  /* 0x0000000607127890 */ /* 0x000fe4000fffe03f */
[----:B------:R-:W-:Y:S01]  /*1dc0*/  UIADD3 UR16, UR6, 0x6, URZ ;  /* 0x0000000606107890 */ /* 0x000fe2000fffe03f */
[----:B------:R-:W-:Y:S01]  /*1dd0*/  ULDC UR7, c[0x0][0x50c] ;  /* 0x0001430000077ab9 */ /* 0x000fe20000000800 */
[----:B------:R-:W-:Y:S01]  /*1de0*/  UMOV UR17, 0x40000040 ;  /* 0x4000004000117882 */ /* 0x000fe20000000000 */
[----:B------:R-:W-:Y:S01]  /*1df0*/  UISETP.NE.AND UP0, UPT, UR7, 0x4, UPT ;  /* 0x000000040700788c */ /* 0x000fe2000bf05270 */
[----:B------:R-:W-:Y:S01]  /*1e00*/  UMOV UR19, 0x40000040 ;  /* 0x4000004000137882 */ /* 0x000fe20000000000 */
[----:B------:R-:W-:Y:S02]  /*1e10*/  UMOV UR6, 0x4 ;  /* 0x0000000400067882 */ /* 0x000fe40000000000 */
[----:B------:R-:W-:-:S06]  /*1e20*/  USEL UR7, URZ, 0x1, UP0 ;  /* 0x000000013f077887 */ /* 0x000fcc0008000000 */
[----:B------:R-:W-:Y:S01]  /*1e30*/  ISETP.NE.AND P0, PT, RZ, UR7, PT ;  /* 0x00000007ff007c0c */ /* 0x000fe2000bf05270 */
[----:B------:R-:W-:-:S12]  /*1e40*/  QGMMA.64x64x32.F32.E5M2.E5M2 R24, gdesc[UR16], R24, gsb0 ;  /* 0x00e00000101879f3 */ /* 0x000fd80008003818 */
[----:B------:R-:W-:Y:S05]  /*1e50*/  @!P0 BRA `(.L_x_26) ;  /* 0x0000000000888947 */ /* 0x000fea0003800000 */
[----:B------:R-:W-:Y:S02]  /*1e60*/  WARPGROUP.DEPBAR.LE gsb0, 0x0 ;  /* 0x00008000000079c5 */ /* 0x000fe40000010000 */
[----:B------:R-:W-:-:S01]  /*1e70*/  FADD R87, RZ, R24 ;  /* 0x00000018ff577221 */ /* 0x000fc20000000000 */
[----:B------:R-:W-:Y:S01]  /*1e80*/  FADD R86, RZ, R25 ;  /* 0x00000019ff567221 */ /* 0x000fe20000000000 */
        /* <DEDUP_REMOVED lines=30> */
[----:B------:R-:W-:-:S06]  /*2070*/  UMOV UR6, URZ ;  /* 0x0000003f00067c82 */ /* 0x000fcc0008000000 */
.L_x_26:
[----:B------:R-:W-:-:S04]  /*2080*/  UIADD3 UR25, UR5, 0x1, URZ ;  /* 0x0000000105197890 */ /* 0x000fc8000fffe03f */
[----:B------:R-:W-:-:S04]  /*2090*/  UISETP.NE.AND UP0, UPT, UR25, 0xe, UPT ;  /* 0x0000000e1900788c */ /* 0x000fc8000bf05270 */
[----:B------:R-:W-:Y:S02]  /*20a0*/  USEL UR8, URZ, 0x1, UP0 ;  /* 0x000000013f087887 */ /* 0x000fe40008000000 */
[----:B------:R-:W-:Y:S02]  /*20b0*/  USEL UR25, UR25, URZ, UP0 ;  /* 0x0000003f19197287 */ /* 0x000fe40008000000 */
[----:B------:R-:W-:-:S06]  /*20c0*/  ULOP3.LUT UR8, UR4, UR8, URZ, 0x3c, !UPT ;  /* 0x0000000804087292 */ /* 0x000fcc000f8e3c3f */
[----:B------:R-:W-:Y:S01]  /*20d0*/  IMAD.U32 R22, RZ, RZ, UR8 ;  /* 0x00000008ff167e24 */ /* 0x000fe2000f8e00ff */
[----:B------:R-:W-:-:S06]  /*20e0*/  UMOV UR8, 0x1 ;  /* 0x0000000100087882 */ /* 0x000fcc0000000000 */
.L_x_21:
[----:B------:R-:W-:-:S06]  /*20f0*/  UISETP.GE.AND UP0, UPT, UR10, 0x1, UPT ;  /* 0x000000010a00788c */ /* 0x000fcc000bf06270 */
[----:B------:R-:W-:-:S13]  /*2100*/  PLOP3.LUT P0, PT, PT, PT, UP0, 0x80, 0x0 ;  /* 0x000000000000781c */ /* 0x000fda0003f0f008 */
[----:B------:R-:W-:Y:S05]  /*2110*/  @!P0 BRA `(.L_x_27) ;  /* 0x0000000400988947 */ /* 0x000fea0003800000 */
[----:B01----:R-:W-:Y:S01]  /*2120*/  IMAD.U32 R16, RZ, RZ, UR10 ;  /* 0x0000000aff107e24 */ /* 0x003fe2000f8e00ff */
[----:B------:R-:W-:Y:S01]  /*2130*/  ULDC UR26, c[0x0][0x50c] ;  /* 0x00014300001a7ab9 */ /* 0x000fe20000000800 */
[----:B------:R-:W-:-:S07]  /*2140*/  IMAD.U32 R17, RZ, RZ, UR5 ;  /* 0x00000005ff117e24 */ /* 0x000fce000f8e00ff */
.L_x_35:
[----:B------:R-:W-:-:S13]  /*2150*/  ISETP.NE.AND P1, PT, R88, 0x3, PT ;  /* 0x000000035800780c */ /* 0x000fda0003f25270 */
[----:B------:R-:W-:Y:S05]  /*2160*/  @!P1 BRA `(.L_x_28) ;  /* 0x0000000000049947 */ /* 0x000fea0003800000 */
[----:B------:R-:W-:Y:S01]  /*2170*/  BPT.TRAP 0x1 ;  /* 0x000000040000795c */ /* 0x000fe20000300000 */
.L_x_28:
[----:B------:R-:W-:Y:S01]  /*2180*/  ULEA UR16, UR25, UR9, 0x3 ;  /* 0x0000000919107291 */ /* 0x000fe2000f8e183f */
[----:B------:R-:W-:-:S08]  /*2190*/  SHF.L.U32 R18, R22, 0x1f, RZ ;  /* 0x0000001f16127819 */ /* 0x000fd000000006ff */
[----:B------:R0:W1:Y:S01]  /*21a0*/  SYNCS.PHASECHK.TRANS64.TRYWAIT P0, [UR16], R18 ;  /* 0x00000012ff0075a7 */ /* 0x0000620008000150 */
[----:B------:R-:W-:Y:S05]  /*21b0*/  @!P1 BRA `(.L_x_29) ;  /* 0x0000000000049947 */ /* 0x000fea0003800000 */
[----:B------:R-:W-:Y:S01]  /*21c0*/  BPT.TRAP 0x1 ;  /* 0x000000040000795c */ /* 0x000fe20000300000 */
.L_x_29:
[----:B-1----:R-:W-:Y:S05]  /*21d0*/  @P0 BRA `(.L_x_30) ;  /* 0x0000000000080947 */ /* 0x002fea0003800000 */
[----:B------:R-:W1:Y:S02]  /*21e0*/  SYNCS.PHASECHK.TRANS64.TRYWAIT P0, [UR16], R18 ;  /* 0x00000012ff0075a7 */ /* 0x000e640008000150 */
[----:B-1----:R-:W-:Y:S05]  /*21f0*/  @!P0 BRA `(.L_x_31) ;  /* 0x0000004c00f48947 */ /* 0x002fea0003800000 */
.L_x_30:
[----:B------:R-:W-:Y:S01]  /*2200*/  UISETP.NE.AND UP0, UPT, UR7, URZ, UPT ;  /* 0x0000003f0700728c */ /* 0x000fe2000bf05270 */
[----:B------:R-:W-:Y:S01]  /*2210*/  WARPGROUP.ARRIVE ;  /* 0x00000000000079c5 */ /* 0x000fe20000000000 */
[----:B------:R-:W-:Y:S02]  /*2220*/  ULEA UR7, UR25, UR14, 0x9 ;  /* 0x0000000e19077291 */ /* 0x000fe4000f8e483f */
[----:B------:R-:W-:Y:S01]  /*2230*/  USEL UR8, UR8, URZ, !UP0 ;  /* 0x0000003f08087287 */ /* 0x000fe2000c000000 */
[----:B------:R-:W-:Y:S01]  /*2240*/  UMOV UR17, 0x40000040 ;  /* 0x4000004000117882 */ /* 0x000fe20000000000 */
[----:B------:R-:W-:Y:S02]  /*2250*/  UMOV UR19, 0x40000040 ;  /* 0x4000004000137882 */ /* 0x000fe40000000000 */
[----:B------:R-:W-:Y:S02]  /*2260*/  UISETP.NE.U32.AND UP0, UPT, UR8, URZ, UPT ;  /* 0x0000003f0800728c */ /* 0x000fe4000bf05070 */
[----:B------:R-:W-:Y:S01]  /*2270*/  ULEA UR8, UR25, UR15, 0x9 ;  /* 0x0000000f19087291 */ /* 0x000fe2000f8e483f */
[----:B------:R-:W-:Y:S01]  /*2280*/  UMOV UR16, UR7 ;  /* 0x0000000700107c82 */ /* 0x000fe20008000000 */
[----:B------:R-:W-:-:S05]  /*2290*/  UIADD3 UR6, UR6, 0x4, URZ ;  /* 0x0000000406067890 */ /* 0x000fca000fffe03f */
[----:B------:R-:W-:Y:S02]  /*22a0*/  UMOV UR18, UR8 ;  /* 0x0000000800127c82 */ /* 0x000fe40008000000 */
[----:B------:R-:W-:Y:S01]  /*22b0*/  QGMMA.64x64x32.F32.E5M2.E5M2 R24, gdesc[UR16], R24, UP0 ;  /* 0x00e00000101879f3 */ /* 0x000fe2000bf03818 */
[----:B------:R-:W-:Y:S02]  /*22c0*/  UIADD3 UR16, UR7, 0x2, URZ ;  /* 0x0000000207107890 */ /* 0x000fe4000fffe03f */
[----:B------:R-:W-:Y:S01]  /*22d0*/  UIADD3 UR18, UR8, 0x2, URZ ;  /* 0x0000000208127890 */ /* 0x000fe2000fffe03f */
[----:B------:R-:W-:Y:S01]  /*22e0*/  UMOV UR17, 0x40000040 ;  /* 0x4000004000117882 */ /* 0x000fe20000000000 */
[----:B------:R-:W-:Y:S01]  /*22f0*/  UMOV UR19, 0x40000040 ;  /* 0x4000004000137882 */ /* 0x000fe20000000000 */
[----:B------:R-:W-:-:S06]  /*2300*/  UISETP.NE.AND UP0, UPT, UR6, UR26, UPT ;  /* 0x0000001a0600728c */ /* 0x000fcc000bf05270 */
        /* <DEDUP_REMOVED lines=8> */
[----:B------:R-:W-:Y:S01]  /*2390*/  UMOV UR17, 0x40000040 ;  /* 0x4000004000117882 */ /* 0x000fe20000000000 */
[----:B------:R-:W-:Y:S01]  /*23a0*/  UMOV UR19, 0x40000040 ;  /* 0x4000004000137882 */ /* 0x000fe20000000000 */
[----:B------:R-:W-:-:S06]  /*23b0*/  USEL UR7, URZ, 0x1, UP0 ;  /* 0x000000013f077887 */ /* 0x000fcc0008000000 */
[----:B------:R-:W-:Y:S01]  /*23c0*/  ISETP.NE.AND P0, PT, RZ, UR7, PT ;  /* 0x00000007ff007c0c */ /* 0x000fe2000bf05270 */
[----:B------:R-:W-:Y:S03]  /*23d0*/  QGMMA.64x64x32.F32.E5M2.E5M2 R24, gdesc[UR16], R24, gsb0 ;  /* 0x00e00000101879f3 */ /* 0x000fe60008003818 */
[----:B------:R-:W-:-:S09]  /*23e0*/  WARPGROUP.DEPBAR.LE gsb0, 0x1 ;  /* 0x00008000000079c5 */ /* 0x000fd20000010100 */
[----:B------:R-:W-:Y:S05]  /*23f0*/  @!P0 BRA `(.L_x_32) ;  /* 0x0000000000888947 */ /* 0x000fea0003800000 */
[----:B------:R-:W-:Y:S02]  /*2400*/  WARPGROUP.DEPBAR.LE gsb0, 0x0 ;  /* 0x00008000000079c5 */ /* 0x000fe40000010000 */
[----:B------:R-:W-:-:S01]  /*2410*/  FADD R87, R24, R87 ;  /* 0x0000005718577221 */ /* 0x000fc20000000000 */
[----:B------:R-:W-:Y:S01]  /*2420*/  FADD R86, R25, R86 ;  /* 0x0000005619567221 */ /* 0x000fe20000000000 */
        /* <DEDUP_REMOVED lines=30> */
[----:B------:R-:W-:-:S06]  /*2610*/  UMOV UR6, URZ ;  /* 0x0000003f00067c82 */ /* 0x000fcc0008000000 */
.L_x_32:
[----:B------:R-:W-:Y:S05]  /*2620*/  @!P1 BRA `(.L_x_33) ;  /* 0x0000000000049947 */ /* 0x000fea0003800000 */
[----:B------:R-:W-:Y:S01]  /*2630*/  BPT.TRAP 0x1 ;  /* 0x000000040000795c */ /* 0x000fe20000300000 */
.L_x_33:
[----:B------:R-:W-:-:S13]  /*2640*/  ISETP.NE.AND P0, PT, R13, RZ, PT ;  /* 0x000000ff0d00720c */ /* 0x000fda0003f05270 */
[----:B01----:R-:W-:-:S05]  /*2650*/  @P0 LEA R18, R17, UR9, 0x3 ;  /* 0x0000000911120c11 */ /* 0x003fca000f8e18ff */
[----:B------:R-:W-:-:S05]  /*2660*/  @P0 VIADD R19, R18, 0x70 ;  /* 0x0000007012130836 */ /* 0x000fca0000000000 */
[----:B------:R-:W-:-:S04]  /*2670*/  @P0 PRMT R19, R12, 0x654, R19 ;  /* 0x000006540c130816 */ /* 0x000fc80000000013 */
[----:B------:R0:W-:Y:S01]  /*2680*/  @P0 SYNCS.ARRIVE.TRANS64.RED.A1T0 RZ, [R19+URZ], RZ ;  /* 0x000000ff13ff09a7 */ /* 0x0001e2000810043f */
[----:B------:R-:W-:-:S13]  /*2690*/  ISETP.GT.U32.AND P0, PT, R7, 0x1, PT ;  /* 0x000000010700780c */ /* 0x000fda0003f04070 */
[----:B0-----:R-:W-:Y:S05]  /*26a0*/  @P0 BRA `(.L_x_34) ;  /* 0x0000000000040947 */ /* 0x001fea0003800000 */
[----:B------:R-:W-:Y:S01]  /*26b0*/  BPT.TRAP 0x1 ;  /* 0x000000040000795c */ /* 0x000fe20000300000 */
.L_x_34:
[----:B------:R-:W-:Y:S01]  /*26c0*/  UIADD3 UR25, UR25, 0x1, URZ ;  /* 0x0000000119197890 */ /* 0x000fe2000fffe03f */
[C---:B------:R-:W-:Y:S01]  /*26d0*/  ISETP.GT.AND P1, PT, R16.reuse, 0x1, PT ;  /* 0x000000011000780c */ /* 0x040fe20003f24270 */
[----:B------:R-:W-:Y:S02]  /*26e0*/  VIADD R17, R17, 0x1 ;  /* 0x0000000111117836 */ /* 0x000fe40000000000 */
[----:B------:R-:W-:Y:S01]  /*26f0*/  UISETP.NE.AND UP0, UPT, UR25, 0xe, UPT ;  /* 0x0000000e1900788c */ /* 0x000fe2000bf05270 */
[----:B------:R-:W-:Y:S02]  /*2700*/  VIADD R16, R16, 0xffffffff ;  /* 0xffffffff10107836 */ /* 0x000fe40000000000 */
[C---:B------:R-:W-:Y:S01]  /*2710*/  ISETP.NE.AND P0, PT, R17.reuse, 0xe, PT ;  /* 0x0000000e1100780c */ /* 0x040fe20003f05270 */
[----:B------:R-:W-:Y:S02]  /*2720*/  USEL UR8, URZ, 0x1, UP0 ;  /* 0x000000013f087887 */ /* 0x000fe40008000000 */
[----:B------:R-:W-:Y:S01]  /*2730*/  USEL UR25, UR25, URZ, UP0 ;  /* 0x0000003f19197287 */ /* 0x000fe20008000000 */
[----:B------:R-:W-:-:S03]  /*2740*/  SEL R17, R17, RZ, P0 ;  /* 0x000000ff11117207 */ /* 0x000fc60000000000 */
[----:B------:R-:W-:Y:S01]  /*2750*/  LOP3.LUT R22, R22, UR8, RZ, 0x3c, !PT ;  /* 0x0000000816167c12 */ /* 0x000fe2000f8e3cff */
[----:B------:R-:W-:Y:S01]  /*2760*/  UMOV UR8, 0x1 ;  /* 0x0000000100087882 */ /* 0x000fe20000000000 */
[----:B------:R-:W-:Y:S06]  /*2770*/  @P1 BRA `(.L_x_35) ;  /* 0xfffffff800741947 */ /* 0x000fec000383ffff */
.L_x_27:
[----:B------:R-:W-:Y:S01]  /*2780*/  UISETP.NE.AND UP0, UPT, UR6, URZ, UPT ;  /* 0x0000003f0600728c */ /* 0x000fe2000bf05270 */
[----:B01----:R-:W0:Y:S01]  /*2790*/  LDC R16, c[0x0][0x28c] ;  /* 0x0000a300ff107b82 */ /* 0x003e220000000800 */
[----:B------:R-:W-:Y:S02]  /*27a0*/  IMAD.U32 R17, RZ, RZ, UR24 ;  /* 0x00000018ff117e24 */ /* 0x000fe4000f8e00ff */
[----:B------:R-:W-:-:S06]  /*27b0*/  USEL UR6, URZ, 0x1, !UP0 ;  /* 0x000000013f067887 */ /* 0x000fcc000c000000 */
[----:B------:R-:W-:-:S13]  /*27c0*/  ISETP.NE.AND P0, PT, RZ, UR6, PT ;  /* 0x00000006ff007c0c */ /* 0x000fda000bf05270 */
[----:B------:R-:W-:Y:S05]  /*27d0*/  @!P0 BRA `(.L_x_36) ;  /* 0x0000000000848947 */ /* 0x000fea0003800000 */
[----:B------:R-:W-:Y:S02]  /*27e0*/  WARPGROUP.DEPBAR.LE gsb0, 0x0 ;  /* 0x00008000000079c5 */ /* 0x000fe40000010000 */
[----:B------:R-:W-:Y:S01]  /*27f0*/  FADD R87, R24, R87 ;  /* 0x0000005718577221 */ /* 0x000fe20000000000 */
        /* <DEDUP_REMOVED lines=30> */
[----:B------:R-:W-:-:S07]  /*29e0*/  FADD R56, R56, R55 ;  /* 0x0000003738387221 */ /* 0x000fce0000000000 */
.L_x_36:
[----:B0-----:R-:W-:Y:S01]  /*29f0*/  ISETP.GE.AND P0, PT, R16, 0x1, PT ;  /* 0x000000011000780c */ /* 0x001fe20003f06270 */
[----:B------:R0:W-:Y:S01]  /*2a00*/  SYNCS.ARRIVE.TRANS64.A1T0 RZ, [R17+UR23], RZ ;  /* 0x000000ff11ff79a7 */ /* 0x0001e20008100017 */
[----:B------:R-:W-:-:S11]  /*2a10*/  WARPGROUP.DEPBAR.LE gsb0, 0x0 ;  /* 0x00008000000079c5 */ /* 0x000fd60000010000 */
[----:B------:R-:W-:Y:S05]  /*2a20*/  @!P0 BRA `(.L_x_37) ;  /* 0x0000000000508947 */ /* 0x000fea0003800000 */
[----:B------:R-:W-:-:S13]  /*2a30*/  ISETP.NE.AND P0, PT, R88, 0x3, PT ;  /* 0x000000035800780c */ /* 0x000fda0003f05270 */
[----:B------:R-:W-:Y:S05]  /*2a40*/  @!P0 BRA `(.L_x_38) ;  /* 0x0000000000048947 */ /* 0x000fea0003800000 */
[----:B------:R-:W-:Y:S01]  /*2a50*/  BPT.TRAP 0x1 ;  /* 0x000000040000795c */ /* 0x000fe20000300000 */
.L_x_38:
[----:B------:R-:W-:Y:S01]  /*2a60*/  ISETP.NE.AND P0, PT, R13, RZ, PT ;  /* 0x000000ff0d00720c */ /* 0x000fe20003f05270 */
[----:B------:R-:W-:Y:S01]  /*2a70*/  BSSY B0, `(.L_x_39) ;  /* 0x000000d000007945 */ /* 0x000fe20003800000 */
[----:B------:R-:W-:-:S11]  /*2a80*/  ISETP.GT.U32.AND P1, PT, R7, 0x1, PT ;  /* 0x000000010700780c */ /* 0x000fd60003f24070 */
[----:B------:R-:W-:Y:S05]  /*2a90*/  @!P0 BRA `(.L_x_40) ;  /* 0x0000000000288947 */ /* 0x000fea0003800000 */
[----:B------:R-:W-:-:S04]  /*2aa0*/  UIADD3 UR8, UR10, UR5, URZ ;  /* 0x000000050a087290 */ /* 0x000fc8000fffe03f */
[----:B------:R-:W-:-:S04]  /*2ab0*/  USHF.R.U32.HI UR6, URZ, 0x1, UR8 ;  /* 0x000000013f067899 */ /* 0x000fc80008011608 */
[----:B------:R-:W-:-:S04]  /*2ac0*/  UIMAD.WIDE.U32 UR6, UR6, -0x6db6db6d, URZ ;  /* 0x92492493060678a5 */ /* 0x000fc8000f8e003f */
[----:B------:R-:W-:-:S04]  /*2ad0*/  USHF.R.U32.HI UR6, URZ, 0x2, UR7 ;  /* 0x000000023f067899 */ /* 0x000fc80008011607 */
[----:B------:R-:W-:-:S04]  /*2ae0*/  UIMAD UR8, UR6, -0xe, UR8 ;  /* 0xfffffff2060878a4 */ /* 0x000fc8000f8e0208 */
[----:B------:R-:W-:-:S04]  /*2af0*/  ULEA UR8, UR8, UR9, 0x3 ;  /* 0x0000000908087291 */ /* 0x000fc8000f8e183f */
[----:B------:R-:W-:-:S06]  /*2b00*/  UIADD3 UR8, UR8, 0x70, URZ ;  /* 0x0000007008087890 */ /* 0x000fcc000fffe03f */
[----:B0-----:R-:W-:-:S05]  /*2b10*/  IMAD.U32 R17, RZ, RZ, UR8 ;  /* 0x00000008ff117e24 */ /* 0x001fca000f8e00ff */
[----:B------:R-:W-:-:S04]  /*2b20*/  PRMT R16, R12, 0x654, R17 ;  /* 0x000006540c107816 */ /* 0x000fc80000000011 */
[----:B------:R1:W-:Y:S03]  /*2b30*/  SYNCS.ARRIVE.TRANS64.RED.A1T0 RZ, [R16+URZ], RZ ;  /* 0x000000ff10ff79a7 */ /* 0x0003e6000810043f */
.L_x_40:
[----:B------:R-:W-:Y:S05]  /*2b40*/  BSYNC B0 ;  /* 0x0000000000007941 */ /* 0x000fea0003800000 */
.L_x_39:
[----:B------:R-:W-:Y:S05]  /*2b50*/  @P1 BRA `(.L_x_37) ;  /* 0x0000000000041947 */ /* 0x000fea0003800000 */
[----:B------:R-:W-:Y:S01]  /*2b60*/  BPT.TRAP 0x1 ;  /* 0x000000040000795c */ /* 0x000fe20000300000 */
.L_x_37:
[----:B-1----:R-:W-:Y:S01]  /*2b70*/  SHF.L.U32 R16, R89, 0x1f, RZ ;  /* 0x0000001f59107819 */ /* 0x002fe200000006ff */
[----:B------:R-:W-:Y:S01]  /*2b80*/  UIADD3 UR5, UR22, UR5, URZ ;  /* 0x0000000516057290 */ /* 0x000fe2000fffe03f */
[----:B------:R-:W1:Y:S01]  /*2b90*/  LDC R29, c[0x0][0x288] ;  /* 0x0000a200ff1d7b82 */ /* 0x000e620000000800 */
[----:B------:R-:W-:Y:S01]  /*2ba0*/  UISETP.GE.U32.AND UP1, UPT, UR22, 0xe, UPT ;  /* 0x0000000e1600788c */ /* 0x000fe2000bf26070 */
[----:B------:R-:W-:Y:S01]  /*2bb0*/  IMAD.SHL.U32 R22, R20, 0x2, RZ ;  /* 0x0000000214167824 */ /* 0x000fe200078e00ff */
[----:B------:R-:W-:Y:S02]  /*2bc0*/  UISETP.GT.U32.AND UP0, UPT, UR5, 0xd, UPT ;  /* 0x0000000d0500788c */ /* 0x000fe4000bf04070 */
[----:B------:R-:W-:Y:S02]  /*2bd0*/  USHF.R.U32.HI UR6, URZ, 0x1, UR5 ;  /* 0x000000013f067899 */ /* 0x000fe40008011605 */
[----:B------:R-:W-:Y:S01]  /*2be0*/  UISETP.LT.U32.AND UP0, UPT, UR22, 0xe, UP0 ;  /* 0x0000000e1600788c */ /* 0x000fe20008701070 */
[----:B------:R-:W4:Y:S01]  /*2bf0*/  SYNCS.PHASECHK.TRANS64.TRYWAIT P0, [UR11+0x8], R16 ;  /* 0x00000810ff0075a7 */ /* 0x000f22000800014b */
[----:B------:R-:W-:Y:S01]  /*2c00*/  UIMAD.WIDE.U32 UR6, UR6, -0x6db6db6d, URZ ;  /* 0x92492493060678a5 */ /* 0x000fe2000f8e003f */
[----:B------:R-:W-:Y:S01]  /*2c10*/  SHF.R.S32.HI R23, RZ, 0x1f, R22 ;  /* 0x0000001fff177819 */ /* 0x000fe20000011416 */
[----:B------:R-:W-:-:S02]  /*2c20*/  USEL UR8, URZ, 0x1, !UP0 ;  /* 0x000000013f087887 */ /* 0x000fc4000c000000 */
[----:B------:R-:W-:Y:S02]  /*2c30*/  USHF.R.U32.HI UR6, URZ, 0x2, UR7 ;  /* 0x000000023f067899 */ /* 0x000fe40008011607 */
[----:B------:R-:W-:Y:S02]  /*2c40*/  ULOP3.LUT UR4, UR4, UR8, URZ, 0x3c, !UPT ;  /* 0x0000000804047292 */ /* 0x000fe4000f8e3c3f */
[----:B------:R-:W-:Y:S02]  /*2c50*/  UIMAD UR5, UR6, -0xe, UR5 ;  /* 0xfffffff2060578a4 */ /* 0x000fe4000f8e0205 */
[----:B------:R-:W-:Y:S01]  /*2c60*/  @UP1 ULOP3.LUT UR4, UR4, 0x1, UR6, 0x78, !UPT ;  /* 0x0000000104041892 */ /* 0x000fe2000f8e7806 */
[----:B-1--4-:R-:W-:Y:S11]  /*2c70*/  @!P0 BRA `(.L_x_41) ;  /* 0x00000044006c8947 */ /* 0x012ff60003800000 */
.L_x_145:
[----:B------:R-:W-:Y:S01]  /*2c80*/  IMAD.SHL.U32 R31, R4, 0x40, RZ ;  /* 0x00000040041f7824 */ /* 0x000fe200078e00ff */
[----:B------:R-:W-:Y:S01]  /*2c90*/  ULDC UR8, c[0x0][0x284] ;  /* 0x0000a10000087ab9 */ /* 0x000fe20000000800 */
[----:B------:R-:W-:Y:S01]  /*2ca0*/  IMAD.SHL.U32 R4, R6, 0x40, RZ ;  /* 0x0000004006047824 */ /* 0x000fe200078e00ff */
[----:B------:R-:W-:Y:S01]  /*2cb0*/  SHF.R.S32.HI R30, RZ, 0x1f, R5 ;  /* 0x0000001fff1e7819 */ /* 0x000fe20000011405 */
[----:B------:R-:W-:Y:S01]  /*2cc0*/  ULDC.64 UR6, c[0x0][0x5d0] ;  /* 0x0001740000067ab9 */ /* 0x000fe20000000a00 */
[----:B------:R-:W-:Y:S01]  /*2cd0*/  SHF.R.S32.HI R28, RZ, 0x1f, R31 ;  /* 0x0000001fff1c7819 */ /* 0x000fe2000001141f */
[----:B0-----:R-:W-:Y:S01]  /*2ce0*/  IMAD.WIDE.U32 R16, R5, UR6, R22 ;  /* 0x0000000605107c25 */ /* 0x001fe2000f8e0016 */
[----:B------:R-:W-:-:S03]  /*2cf0*/  ISETP.GE.AND P0, PT, R4, UR8, PT ;  /* 0x0000000804007c0c */ /* 0x000fc6000bf06270 */
[----:B------:R-:W-:Y:S01]  /*2d00*/  IMAD R18, R30, UR6, RZ ;  /* 0x000000061e127c24 */ /* 0x000fe2000f8e02ff */
[C---:B------:R-:W-:Y:S02]  /*2d10*/  ISETP.GE.OR P0, PT, R31.reuse, R29, P0 ;  /* 0x0000001d1f00720c */ /* 0x040fe40000706670 */
[----:B------:R-:W-:Y:S01]  /*2d20*/  IADD3 R16, P1, R31, R16, RZ ;  /* 0x000000101f107210 */ /* 0x000fe20007f3e0ff */
[----:B------:R-:W-:-:S05]  /*2d30*/  IMAD R19, R5, UR7, R18 ;  /* 0x0000000705137c24 */ /* 0x000fca000f8e0212 */
[----:B------:R-:W-:-:S05]  /*2d40*/  IADD3.X R17, R28, R17, R19, P1, !PT ;  /* 0x000000111c117210 */ /* 0x000fca0000ffe413 */
[----:B------:R-:W-:Y:S05]  /*2d50*/  @P0 BRA `(.L_x_42) ;  /* 0x0000002400a80947 */ /* 0x000fea0003800000 */
[----:B------:R-:W0:Y:S01]  /*2d60*/  LDC.64 R24, c[0x0][0x5c8] ;  /* 0x00017200ff187b82 */ /* 0x000e220000000a00 */
[----:B------:R-:W-:Y:S01]  /*2d70*/  IMAD.WIDE R26, R6, 0x40, R10 ;  /* 0x00000040061a7825 */ /* 0x000fe200078e020a */
[----:B------:R-:W-:Y:S01]  /*2d80*/  ULDC.64 UR6, c[0x0][0x5c0] ;  /* 0x0001700000067ab9 */ /* 0x000fe20000000a00 */
[----:B------:R-:W-:Y:S02]  /*2d90*/  BSSY B0, `(.L_x_42) ;  /* 0x0000266000007945 */ /* 0x000fe40003800000 */
[-C--:B0-----:R-:W-:Y:S02]  /*2da0*/  IMAD R6, R27, R24.reuse, RZ ;  /* 0x000000181b067224 */ /* 0x081fe400078e02ff */
[----:B------:R-:W-:-:S04]  /*2db0*/  IMAD.WIDE.U32 R16, R26, R24, R16 ;  /* 0x000000181a107225 */ /* 0x000fc800078e0010 */
[----:B------:R-:W-:Y:S01]  /*2dc0*/  IMAD R19, R26, R25, R6 ;  /* 0x000000191a137224 */ /* 0x000fe200078e0206 */
[----:B------:R-:W-:Y:S02]  /*2dd0*/  LEA R18, P0, R24, R16, 0x3 ;  /* 0x0000001018127211 */ /* 0x000fe400078018ff */
[----:B------:R-:W-:Y:S01]  /*2de0*/  IADD3 R16, P1, R16, UR6, RZ ;  /* 0x0000000610107c10 */ /* 0x000fe2000ff3e0ff */
[----:B------:R-:W-:Y:S01]  /*2df0*/  IMAD.IADD R19, R17, 0x1, R19 ;  /* 0x0000000111137824 */ /* 0x000fe200078e0213 */
[----:B------:R-:W-:-:S04]  /*2e00*/  IADD3 R18, P2, R18, UR6, RZ ;  /* 0x0000000612127c10 */ /* 0x000fc8000ff5e0ff */
[----:B------:R-:W-:Y:S01]  /*2e10*/  LEA.HI.X R6, R24, R19, R25, 0x3, P0 ;  /* 0x0000001318067211 */ /* 0x000fe200000f1c19 */
[----:B------:R-:W-:Y:S01]  /*2e20*/  IMAD R24, R20, -0x2, R29 ;  /* 0xfffffffe14187824 */ /* 0x000fe200078e021d */
[----:B---3-5:R-:W-:Y:S02]  /*2e30*/  FSETP.NEU.AND P0, PT, R15, RZ, PT ;  /* 0x000000ff0f00720b */ /* 0x028fe40003f0d000 */
[----:B------:R-:W-:Y:S01]  /*2e40*/  IADD3.X R17, R19, UR7, RZ, P1, !PT ;  /* 0x0000000713117c10 */ /* 0x000fe20008ffe4ff */
[----:B------:R-:W-:Y:S01]  /*2e50*/  IMAD.IADD R24, R24, 0x1, -R31 ;  /* 0x0000000118187824 */ /* 0x000fe200078e0a1f */
[----:B------:R-:W-:Y:S01]  /*2e60*/  IADD3.X R19, R6, UR7, RZ, P2, !PT ;  /* 0x0000000706137c10 */ /* 0x000fe200097fe4ff */
[----:B------:R-:W-:-:S08]  /*2e70*/  IMAD.IADD R6, R21, 0x1, -R4 ;  /* 0x0000000115067824 */ /* 0x000fd000078e0a04 */
[----:B------:R-:W-:Y:S05]  /*2e80*/  @!P0 BRA `(.L_x_43) ;  /* 0x0000001c00188947 */ /* 0x000fea0003800000 */
[----:B------:R-:W-:Y:S01]  /*2e90*/  ULDC.64 UR6, c[0x0][0x5b8] ;  /* 0x00016e0000067ab9 */ /* 0x000fe20000000a00 */
[----:B------:R-:W-:Y:S01]  /*2ea0*/  ULDC.64 UR16, c[0x0][0x5a8] ;  /* 0x00016a0000107ab9 */ /* 0x000fe20000000a00 */
[----:B------:R-:W-:Y:S01]  /*2eb0*/  IMAD.WIDE.U32 R22, R5, UR6, R22 ;  /* 0x0000000605167c25 */ /* 0x000fe2000f8e0016 */
[----:B------:R-:W-:Y:S03]  /*2ec0*/  BSSY B1, `(.L_x_44) ;  /* 0x0000010000017945 */ /* 0x000fe60003800000 */
[----:B------:R-:W-:Y:S01]  /*2ed0*/  IMAD R4, R30, UR6, RZ ;  /* 0x000000061e047c24 */ /* 0x000fe2000f8e02ff */
[----:B------:R-:W-:-:S03]  /*2ee0*/  IADD3 R22, P0, R31, R22, RZ ;  /* 0x000000161f167210 */ /* 0x000fc60007f1e0ff */
[----:B------:R-:W-:Y:S01]  /*2ef0*/  IMAD R5, R5, UR7, R4 ;  /* 0x0000000705057c24 */ /* 0x000fe2000f8e0204 */
[----:B------:R-:W-:Y:S02]  /*2f00*/  ULDC.64 UR6, c[0x0][0x5b0] ;  /* 0x00016c0000067ab9 */ /* 0x000fe40000000a00 */
[----:B------:R-:W-:Y:S02]  /*2f10*/  IMAD R25, R27, UR6, RZ ;  /* 0x000000061b197c24 */ /* 0x000fe4000f8e02ff */
[----:B------:R-:W-:Y:S02]  /*2f20*/  IADD3.X R23, R28, R23, R5, P0, !PT ;  /* 0x000000171c177210 */ /* 0x000fe400007fe405 */
[----:B------:R-:W-:Y:S01]  /*2f30*/  ISETP.GE.AND P0, PT, R24, 0x1, PT ;  /* 0x000000011800780c */ /* 0x000fe20003f06270 */
[C---:B------:R-:W-:Y:S02]  /*2f40*/  IMAD R25, R26.reuse, UR7, R25 ;  /* 0x000000071a197c24 */ /* 0x040fe4000f8e0219 */
[----:B------:R-:W-:Y:S01]  /*2f50*/  IMAD.WIDE.U32 R4, R26, UR6, R22 ;  /* 0x000000061a047c25 */ /* 0x000fe2000f8e0016 */
[----:B------:R-:W-:-:S02]  /*2f60*/  ISETP.LT.OR P3, PT, R6, 0x1, !P0 ;  /* 0x000000010600780c */ /* 0x000fc40004761670 */
[----:B------:R-:W-:-:S04]  /*2f70*/  IADD3 R4, P1, R4, UR16, RZ ;  /* 0x0000001004047c10 */ /* 0x000fc8000ff3e0ff */
[--C-:B------:R-:W-:Y:S02]  /*2f80*/  IADD3.X R5, R5, UR17, R25.reuse, P1, !PT ;  /* 0x0000001105057c10 */ /* 0x100fe40008ffe419 */
[----:B------:R-:W-:-:S05]  /*2f90*/  PRMT R25, RZ, 0x7610, R25 ;  /* 0x00007610ff197816 */ /* 0x000fca0000000019 */
[----:B------:R-:W-:Y:S05]  /*2fa0*/  @P3 BRA `(.L_x_45) ;  /* 0x0000000000043947 */ /* 0x000fea0003800000 */
[----:B------:R0:W5:Y:S02]  /*2fb0*/  LDG.E.U8 R25, desc[UR20][R4.64] ;  /* 0x0000001404197981 */ /* 0x000164000c1e1100 */
.L_x_45:
[----:B------:R-:W-:Y:S05]  /*2fc0*/  BSYNC B1 ;  /* 0x0000000000017941 */ /* 0x000fea0003800000 */
.L_x_44:
[----:B-----5:R-:W-:Y:S01]  /*2fd0*/  LOP3.LUT R25, R25, 0xff, RZ, 0xc0, !PT ;  /* 0x000000ff19197812 */ /* 0x020fe200078ec0ff */
[----:B------:R-:W-:Y:S01]  /*2fe0*/  BSSY B1, `(.L_x_46) ;  /* 0x000000c000017945 */ /* 0x000fe20003800000 */
[----:B------:R-:W-:Y:S02]  /*2ff0*/  ISETP.GE.AND P1, PT, R24, 0x2, PT ;  /* 0x000000021800780c */ /* 0x000fe40003f26270 */
[----:B------:R-:W-:Y:S02]  /*3000*/  F2FP.F16.E5M2.UNPACK_B R25, R25 ;  /* 0x00000019ff19723e */ /* 0x000fe400020004ff */
[----:B------:R-:W-:-:S03]  /*3010*/  ISETP.LT.OR P2, PT, R6, 0x1, !P1 ;  /* 0x000000010600780c */ /* 0x000fc60004f41670 */
[----:B------:R-:W-:Y:S01]  /*3020*/  HADD2.F32 R28, -RZ, R25.H0_H0 ;  /* 0x20000019ff1c7230 */ /* 0x000fe20000004100 */
[----:B------:R-:W-:-:S04]  /*3030*/  PRMT R25, RZ, 0x7610, R25 ;  /* 0x00007610ff197816 */ /* 0x000fc80000000019 */
[----:B------:R-:W-:-:S04]  /*3040*/  FMUL R28, R28, R15 ;  /* 0x0000000f1c1c7220 */ /* 0x000fc80000400000 */
[----:B--2---:R-:W-:-:S05]  /*3050*/  FFMA R28, R87, R14, R28 ;  /* 0x0000000e571c7223 */ /* 0x004fca000000001c */
[----:B------:R-:W-:-:S05]  /*3060*/  F2FP.SATFINITE.E5M2.F32.PACK_AB_MERGE_C R29, RZ, R28, RZ ;  /* 0x0000001cff1d723e */ /* 0x000fca00048060ff */
[----:B------:R1:W-:Y:S01]  /*3070*/  @!P3 STG.E.U8 desc[UR20][R16.64], R29 ;  /* 0x0000001d1000b986 */ /* 0x0003e2000c101114 */
[----:B------:R-:W-:Y:S05]  /*3080*/  @P2 BRA `(.L_x_47) ;  /* 0x0000000000042947 */ /* 0x000fea0003800000 */
[----:B------:R2:W5:Y:S02]  /*3090*/  LDG.E.U8 R25, desc[UR20][R4.64+0x1] ;  /* 0x0000011404197981 */ /* 0x000564000c1e1100 */
.L_x_47:
[----:B------:R-:W-:Y:S05]  /*30a0*/  BSYNC B1 ;  /* 0x0000000000017941 */ /* 0x000fea0003800000 */
.L_x_46:
[----:B-----5:R-:W-:Y:S01]  /*30b0*/  LOP3.LUT R25, R25, 0xff, RZ, 0xc0, !PT ;  /* 0x000000ff19197812 */ /* 0x020fe200078ec0ff */
[----:B------:R-:W-:Y:S01]  /*30c0*/  BSSY B1, `(.L_x_48) ;  /* 0x0000012000017945 */ /* 0x000fe20003800000 */
[----:B-1----:R-:W-:Y:S02]  /*30d0*/  IADD3 R29, P3, R26, 0x8, RZ ;  /* 0x000000081a1d7810 */ /* 0x002fe40007f7e0ff */
[----:B------:R-:W-:Y:S02]  /*30e0*/  F2FP.F16.E5M2.UNPACK_B R25, R25 ;  /* 0x00000019ff19723e */ /* 0x000fe400020004ff */
[----:B------:R-:W-:Y:S01]  /*30f0*/  ISETP.LT.OR P0, PT, R6, 0x9, !P0 ;  /* 0x000000090600780c */ /* 0x000fe20004701670 */
[----:B------:R-:W-:Y:S02]  /*3100*/  IMAD.X R27, RZ, RZ, R27, P3 ;  /* 0x000000ffff1b7224 */ /* 0x000fe400018e061b */
[----:B------:R-:W-:Y:S02]  /*3110*/  HADD2.F32 R26, -RZ, R25.H0_H0 ;  /* 0x20000019ff1a7230 */ /* 0x000fe40000004100 */
[----:B------:R-:W-:-:S04]  /*3120*/  IMAD.WIDE.U32 R22, R29, UR6, R22 ;  /* 0x000000061d167c25 */ /* 0x000fc8000f8e0016 */
[----:B------:R-:W-:Y:S01]  /*3130*/  FMUL R25, R26, R15 ;  /* 0x0000000f1a197220 */ /* 0x000fe20000400000 */
[----:B------:R-:W-:Y:S01]  /*3140*/  IMAD R26, R27, UR6, RZ ;  /* 0x000000061b1a7c24 */ /* 0x000fe2000f8e02ff */
[----:B------:R-:W-:Y:S02]  /*3150*/  IADD3 R22, P3, R22, UR16, RZ ;  /* 0x0000001016167c10 */ /* 0x000fe4000ff7e0ff */
[----:B------:R-:W-:Y:S01]  /*3160*/  FFMA R25, R86, R14, R25 ;  /* 0x0000000e56197223 */ /* 0x000fe20000000019 */
[----:B------:R-:W-:-:S04]  /*3170*/  IMAD R29, R29, UR7, R26 ;  /* 0x000000071d1d7c24 */ /* 0x000fc8000f8e021a */
[----:B------:R-:W-:Y:S02]  /*3180*/  F2FP.SATFINITE.E5M2.F32.PACK_AB_MERGE_C R27, RZ, R25, RZ ;  /* 0x00000019ff1b723e */ /* 0x000fe400048060ff */
[----:B------:R-:W-:Y:S02]  /*3190*/  IADD3.X R23, R23, UR17, R29, P3, !PT ;  /* 0x0000001117177c10 */ /* 0x000fe40009ffe41d */
[----:B------:R-:W-:Y:S01]  /*31a0*/  PRMT R25, RZ, 0x7610, R25 ;  /* 0x00007610ff197816 */ /* 0x000fe20000000019 */
[----:B------:R1:W-:Y:S01]  /*31b0*/  @!P2 STG.E.U8 desc[UR20][R16.64+0x1], R27 ;  /* 0x0000011b1000a986 */ /* 0x0003e2000c101114 */
[----:B------:R-:W-:Y:S05]  /*31c0*/  @P0 BRA `(.L_x_49) ;  /* 0x0000000000040947 */ /* 0x000fea0003800000 */
[----:B------:R3:W5:Y:S02]  /*31d0*/  LDG.E.U8 R25, desc[UR20][R22.64] ;  /* 0x0000001416197981 */ /* 0x000764000c1e1100 */
.L_x_49:
[----:B------:R-:W-:Y:S05]  /*31e0*/  BSYNC B1 ;  /* 0x0000000000017941 */ /* 0x000fea0003800000 */
.L_x_48:
[----:B-----5:R-:W-:Y:S01]  /*31f0*/  LOP3.LUT R25, R25, 0xff, RZ, 0xc0, !PT ;  /* 0x000000ff19197812 */ /* 0x020fe200078ec0ff */
[----:B------:R-:W-:Y:S01]  /*3200*/  BSSY B1, `(.L_x_50) ;  /* 0x000000b000017945 */ /* 0x000fe20003800000 */
[----:B------:R-:W-:Y:S02]  /*3210*/  ISETP.LT.OR P1, PT, R6, 0x9, !P1 ;  /* 0x000000090600780c */ /* 0x000fe40004f21670 */
[----:B------:R-:W-:-:S05]  /*3220*/  F2FP.F16.E5M2.UNPACK_B R25, R25 ;  /* 0x00000019ff19723e */ /* 0x000fca00020004ff */
[----:B------:R-:W-:Y:S01]  /*3230*/  HADD2.F32 R26, -RZ, R25.H0_H0 ;  /* 0x20000019ff1a7230 */ /* 0x000fe20000004100 */
[----:B------:R-:W-:-:S04]  /*3240*/  PRMT R25, RZ, 0x7610, R25 ;  /* 0x00007610ff197816 */ /* 0x000fc80000000019 */
[----:B------:R-:W-:-:S04]  /*3250*/  FMUL R26, R26, R15 ;  /* 0x0000000f1a1a7220 */ /* 0x000fc80000400000 */
[----:B------:R-:W-:-:S05]  /*3260*/  FFMA R26, R85, R14, R26 ;  /* 0x0000000e551a7223 */ /* 0x000fca000000001a */
[----:B-1----:R-:W-:-:S05]  /*3270*/  F2FP.SATFINITE.E5M2.F32.PACK_AB_MERGE_C R27, RZ, R26, RZ ;  /* 0x0000001aff1b723e */ /* 0x002fca00048060ff */
[----:B------:R1:W-:Y:S01]  /*3280*/  @!P0 STG.E.U8 desc[UR20][R18.64], R27 ;  /* 0x0000001b12008986 */ /* 0x0003e2000c101114 */
[----:B------:R-:W-:Y:S05]  /*3290*/  @P1 BRA `(.L_x_51) ;  /* 0x0000000000041947 */ /* 0x000fea0003800000 */
[----:B------:R4:W5:Y:S02]  /*32a0*/  LDG.E.U8 R25, desc[UR20][R22.64+0x1] ;  /* 0x0000011416197981 */ /* 0x000964000c1e1100 */
.L_x_51:
[----:B------:R-:W-:Y:S05]  /*32b0*/  BSYNC B1 ;  /* 0x0000000000017941 */ /* 0x000fea0003800000 */
.L_x_50:
[----:B-----5:R-:W-:Y:S01]  /*32c0*/  LOP3.LUT R25, R25, 0xff, RZ, 0xc0, !PT ;  /* 0x000000ff19197812 */ /* 0x020fe200078ec0ff */
[----:B------:R-:W-:Y:S01]  /*32d0*/  BSSY B1, `(.L_x_52) ;  /* 0x000000c000017945 */ /* 0x000fe20003800000 */
[----:B------:R-:W-:Y:S02]  /*32e0*/  ISETP.GE.AND P0, PT, R24, 0x9, PT ;  /* 0x000000091800780c */ /* 0x000fe40003f06270 */
[----:B------:R-:W-:Y:S02]  /*32f0*/  F2FP.F16.E5M2.UNPACK_B R25, R25 ;  /* 0x00000019ff19723e */ /* 0x000fe400020004ff */
[----:B------:R-:W-:-:S03]  /*3300*/  ISETP.LT.OR P2, PT, R6, 0x1, !P0 ;  /* 0x000000010600780c */ /* 0x000fc60004741670 */
[----:B------:R-:W-:-:S05]  /*3310*/  HADD2.F32 R26, -RZ, R25.H0_H0 ;  /* 0x20000019ff1a7230 */ /* 0x000fca0000004100 */
[----:B------:R-:W-:-:S04]  /*3320*/  FMUL R25, R26, R15 ;  /* 0x0000000f1a197220 */ /* 0x000fc80000400000 */
[----:B------:R-:W-:-:S05]  /*3330*/  FFMA R25, R84, R14, R25 ;  /* 0x0000000e54197223 */ /* 0x000fca0000000019 */
[----:B-1----:R-:W-:Y:S02]  /*3340*/  F2FP.SATFINITE.E5M2.F32.PACK_AB_MERGE_C R27, RZ, R25, RZ ;  /* 0x00000019ff1b723e */ /* 0x002fe400048060ff */
[----:B------:R-:W-:-:S03]  /*3350*/  PRMT R25, RZ, 0x7610, R25 ;  /* 0x00007610ff197816 */ /* 0x000fc60000000019 */
[----:B------:R1:W-:Y:S01]  /*3360*/  @!P1 STG.E.U8 desc[UR20][R18.64+0x1], R27 ;  /* 0x0000011b12009986 */ /* 0x0003e2000c101114 */
[----:B------:R-:W-:Y:S05]  /*3370*/  @P2 BRA `(.L_x_53) ;  /* 0x0000000000042947 */ /* 0x000fea0003800000 */
[----:B------:R0:W5:Y:S02]  /*3380*/  LDG.E.U8 R25, desc[UR20][R4.64+0x8] ;  /* 0x0000081404197981 */ /* 0x000164000c1e1100 */
.L_x_53:
[----:B------:R-:W-:Y:S05]  /*3390*/  BSYNC B1 ;  /* 0x0000000000017941 */ /* 0x000fea0003800000 */
.L_x_52:
        /* <DEDUP_REMOVED lines=13> */
.L_x_55:
[----:B------:R-:W-:Y:S05]  /*3470*/  BSYNC B1 ;  /* 0x0000000000017941 */ /* 0x000fea0003800000 */
.L_x_54:
[----:B-----5:R-:W-:Y:S01]  /*3480*/  LOP3.LUT R25, R25, 0xff, RZ, 0xc0, !PT ;  /* 0x000000ff19197812 */ /* 0x020fe200078ec0ff */
[----:B------:R-:W-:Y:S01]  /*3490*/  BSSY B1, `(.L_x_56) ;  /* 0x000000b000017945 */ /* 0x000fe20003800000 */
[----:B------:R-:W-:Y:S02]  /*34a0*/  ISETP.LT.OR P0, PT, R6, 0x9, !P0 ;  /* 0x000000090600780c */ /* 0x000fe40004701670 */
[----:B------:R-:W-:-:S05]  /*34b0*/  F2FP.F16.E5M2.UNPACK_B R25, R25 ;  /* 0x00000019ff19723e */ /* 0x000fca00020004ff */
        /* <DEDUP_REMOVED lines=8> */
.L_x_57:
[----:B------:R-:W-:Y:S05]  /*3540*/  BSYNC B1 ;  /* 0x0000000000017941 */ /* 0x000fea0003800000 */
.L_x_56:
        /* <DEDUP_REMOVED lines=12> */
.L_x_59:
[----:B------:R-:W-:Y:S05]  /*3610*/  BSYNC B1 ;  /* 0x0000000000017941 */ /* 0x000fea0003800000 */
.L_x_58:
        /* <DEDUP_REMOVED lines=13> */
.L_x_61:
[----:B------:R-:W-:Y:S05]  /*36f0*/  BSYNC B1 ;  /* 0x0000000000017941 */ /* 0x000fea0003800000 */
.L_x_60:
        /* <DEDUP_REMOVED lines=13> */
.L_x_63:
[----:B------:R-:W-:Y:S05]  /*37d0*/  BSYNC B1 ;  /* 0x0000000000017941 */ /* 0x000fea0003800000 */
.L_x_62:
        /* <DEDUP_REMOVED lines=12> */
.L_x_65:
[----:B------:R-:W-:Y:S05]  /*38a0*/  BSYNC B1 ;  /* 0x0000000000017941 */ /* 0x000fea0003800000 */
.L_x_64:
        /* <DEDUP_REMOVED lines=12> */
.L_x_67:
[----:B------:R-:W-:Y:S05]  /*3970*/  BSYNC B1 ;  /* 0x0000000000017941 */ /* 0x000fea0003800000 */
.L_x_66:
        /* <DEDUP_REMOVED lines=13> */
.L_x_69:
[----:B------:R-:W-:Y:S05]  /*3a50*/  BSYNC B1 ;  /* 0x0000000000017941 */ /* 0x000fea0003800000 */
.L_x_68:
        /* <DEDUP_REMOVED lines=13> */
.L_x_71:
[----:B------:R-:W-:Y:S05]  /*3b30*/  BSYNC B1 ;  /* 0x0000000000017941 */ /* 0x000fea0003800000 */
.L_x_70:
        /* <DEDUP_REMOVED lines=12> */
.L_x_73:
[----:B------:R-:W-:Y:S05]  /*3c00*/  BSYNC B1 ;  /* 0x0000000000017941 */ /* 0x000fea0003800000 */
.L_x_72:
        /* <DEDUP_REMOVED lines=12> */
.L_x_75:
[----:B------:R-:W-:Y:S05]  /*3cd0*/  BSYNC B1 ;  /* 0x0000000000017941 */ /* 0x000fea0003800000 */
.L_x_74:
        /* <DEDUP_REMOVED lines=13> */
.L_x_77:
[----:B------:R-:W-:Y:S05]  /*3db0*/  BSYNC B1 ;  /* 0x0000000000017941 */ /* 0x000fea0003800000 */
.L_x_76:
        /* <DEDUP_REMOVED lines=13> */
.L_x_79:
[----:B------:R-:W-:Y:S05]  /*3e90*/  BSYNC B1 ;  /* 0x0000000000017941 */ /* 0x000fea0003800000 */
.L_x_78:
        /* <DEDUP_REMOVED lines=12> */
.L_x_81:
[----:B------:R-:W-:Y:S05]  /*3f60*/  BSYNC B1 ;  /* 0x0000000000017941 */ /* 0x000fea0003800000 */
.L_x_80:
        /* <DEDUP_REMOVED lines=12> */
.L_x_83:
[----:B------:R-:W-:Y:S05]  /*4030*/  BSYNC B1 ;  /* 0x0000000000017941 */ /* 0x000fea0003800000 */
.L_x_82:
        /* <DEDUP_REMOVED lines=13> */
.L_x_85:
[----:B------:R-:W-:Y:S05]  /*4110*/  BSYNC B1 ;  /* 0x0000000000017941 */ /* 0x000fea0003800000 */
.L_x_84:
        /* <DEDUP_REMOVED lines=13> */
.L_x_87:
[----:B------:R-:W-:Y:S05]  /*41f0*/  BSYNC B1 ;  /* 0x0000000000017941 */ /* 0x000fea0003800000 */
.L_x_86:
        /* <DEDUP_REMOVED lines=12> */
.L_x_89:
[----:B------:R-:W-:Y:S05]  /*42c0*/  BSYNC B1 ;  /* 0x0000000000017941 */ /* 0x000fea0003800000 */
.L_x_88:
        /* <DEDUP_REMOVED lines=12> */
.L_x_91:
[----:B------:R-:W-:Y:S05]  /*4390*/  BSYNC B1 ;  /* 0x0000000000017941 */ /* 0x000fea0003800000 */
.L_x_90:
        /* <DEDUP_REMOVED lines=13> */
.L_x_93:
[----:B------:R-:W-:Y:S05]  /*4470*/  BSYNC B1 ;  /* 0x0000000000017941 */ /* 0x000fea0003800000 */
.L_x_92:
        /* <DEDUP_REMOVED lines=13> */
.L_x_95:
[----:B------:R-:W-:Y:S05]  /*4550*/  BSYNC B1 ;  /* 0x0000000000017941 */ /* 0x000fea0003800000 */
.L_x_94:
        /* <DEDUP_REMOVED lines=12> */
.L_x_97:
[----:B------:R-:W-:Y:S05]  /*4620*/  BSYNC B1 ;  /* 0x0000000000017941 */ /* 0x000fea0003800000 */
.L_x_96:
        /* <DEDUP_REMOVED lines=12> */
.L_x_99:
[----:B------:R-:W-:Y:S05]  /*46f0*/  BSYNC B1 ;  /* 0x0000000000017941 */ /* 0x000fea0003800000 */
.L_x_98:
        /* <DEDUP_REMOVED lines=13> */
.L_x_101:
[----:B------:R-:W-:Y:S05]  /*47d0*/  BSYNC B1 ;  /* 0x0000000000017941 */ /* 0x000fea0003800000 */
.L_x_100:
[----:B-----5:R-:W-:Y:S01]  /*47e0*/  LOP3.LUT R25, R25, 0xff, RZ, 0xc0, !PT ;  /* 0x000000ff19197812 */ /* 0x020fe200078ec0ff */
[----:B------:R-:W-:Y:S01]  /*47f0*/  BSSY B1, `(.L_x_102) ;  /* 0x000000c000017945 */ /* 0x000fe20003800000 */
[----:B------:R-:W-:Y:S02]  /*4800*/  ISETP.GE.AND P1, PT, R24, 0x3a, PT ;  /* 0x0000003a1800780c */ /* 0x000fe40003f26270 */
[----:B------:R-:W-:Y:S02]  /*4810*/  F2FP.F16.E5M2.UNPACK_B R25, R25 ;  /* 0x00000019ff19723e */ /* 0x000fe400020004ff */
[----:B------:R-:W-:Y:S02]  /*4820*/  ISETP.LT.OR P3, PT, R6, 0x1, !P1 ;  /* 0x000000010600780c */ /* 0x000fe40004f61670 */
[----:B------:R-:W-:Y:S01]  /*4830*/  PRMT R24, RZ, 0x7610, R24 ;  /* 0x00007610ff187816 */ /* 0x000fe20000000018 */
[----:B------:R-:W-:-:S05]  /*4840*/  HADD2.F32 R26, -RZ, R25.H0_H0 ;  /* 0x20000019ff1a7230 */ /* 0x000fca0000004100 */
[----:B------:R-:W-:-:S04]  /*4850*/  FMUL R26, R26, R15 ;  /* 0x0000000f1a1a7220 */ /* 0x000fc80000400000 */
[----:B------:R-:W-:-:S05]  /*4860*/  FFMA R26, R59, R14, R26 ;  /* 0x0000000e3b1a7223 */ /* 0x000fca000000001a */
[----:B------:R-:W-:-:S05]  /*4870*/  F2FP.SATFINITE.E5M2.F32.PACK_AB_MERGE_C R25, RZ, R26, RZ ;  /* 0x0000001aff19723e */ /* 0x000fca00048060ff */
[----:B------:R0:W-:Y:S01]  /*4880*/  @!P2 STG.E.U8 desc[UR20][R16.64+0x38], R25 ;  /* 0x000038191000a986 */ /* 0x0001e2000c101114 */
[----:B------:R-:W-:Y:S05]  /*4890*/  @P3 BRA `(.L_x_103) ;  /* 0x0000000000043947 */ /* 0x000fea0003800000 */
[----:B------:R0:W5:Y:S02]  /*48a0*/  LDG.E.U8 R24, desc[UR20][R4.64+0x39] ;  /* 0x0000391404187981 */ /* 0x000164000c1e1100 */
.L_x_103:
[----:B------:R-:W-:Y:S05]  /*48b0*/  BSYNC B1 ;  /* 0x0000000000017941 */ /* 0x000fea0003800000 */
.L_x_102:
[----:B-----5:R-:W-:Y:S01]  /*48c0*/  LOP3.LUT R24, R24, 0xff, RZ, 0xc0, !PT ;  /* 0x000000ff18187812 */ /* 0x020fe200078ec0ff */
[----:B------:R-:W-:Y:S01]  /*48d0*/  BSSY B1, `(.L_x_104) ;  /* 0x000000b000017945 */ /* 0x000fe20003800000 */
[----:B------:R-:W-:Y:S02]  /*48e0*/  ISETP.LT.OR P0, PT, R6, 0x9, !P0 ;  /* 0x000000090600780c */ /* 0x000fe40004701670 */
[----:B------:R-:W-:Y:S02]  /*48f0*/  F2FP.F16.E5M2.UNPACK_B R24, R24 ;  /* 0x00000018ff18723e */ /* 0x000fe400020004ff */
[----:B0-2---:R-:W-:-:S03]  /*4900*/  PRMT R4, RZ, 0x7610, R4 ;  /* 0x00007610ff047816 */ /* 0x005fc60000000004 */
[----:B------:R-:W-:-:S05]  /*4910*/  HADD2.F32 R24, -RZ, R24.H0_H0 ;  /* 0x20000018ff187230 */ /* 0x000fca0000004100 */
[----:B------:R-:W-:-:S04]  /*4920*/  FMUL R5, R24, R15 ;  /* 0x0000000f18057220 */ /* 0x000fc80000400000 */
[----:B------:R-:W-:-:S05]  /*4930*/  FFMA R5, R58, R14, R5 ;  /* 0x0000000e3a057223 */ /* 0x000fca0000000005 */
[----:B------:R-:W-:-:S05]  /*4940*/  F2FP.SATFINITE.E5M2.F32.PACK_AB_MERGE_C R5, RZ, R5, RZ ;  /* 0x00000005ff05723e */ /* 0x000fca00048060ff */
[----:B------:R0:W-:Y:S01]  /*4950*/  @!P3 STG.E.U8 desc[UR20][R16.64+0x39], R5 ;  /* 0x000039051000b986 */ /* 0x0001e2000c101114 */
[----:B------:R-:W-:Y:S05]  /*4960*/  @P0 BRA `(.L_x_105) ;  /* 0x0000000000040947 */ /* 0x000fea0003800000 */
[----:B------:R2:W5:Y:S02]  /*4970*/  LDG.E.U8 R4, desc[UR20][R22.64+0x38] ;  /* 0x0000381416047981 */ /* 0x000564000c1e1100 */
.L_x_105:
[----:B------:R-:W-:Y:S05]  /*4980*/  BSYNC B1 ;  /* 0x0000000000017941 */ /* 0x000fea0003800000 */
.L_x_104:
[----:B-----5:R-:W-:Y:S01]  /*4990*/  LOP3.LUT R4, R4, 0xff, RZ, 0xc0, !PT ;  /* 0x000000ff04047812 */ /* 0x020fe200078ec0ff */
[----:B------:R-:W-:Y:S01]  /*49a0*/  BSSY B1, `(.L_x_106) ;  /* 0x000000b000017945 */ /* 0x000fe20003800000 */
[----:B------:R-:W-:Y:S02]  /*49b0*/  ISETP.LT.OR P1, PT, R6, 0x9, !P1 ;  /* 0x000000090600780c */ /* 0x000fe40004f21670 */
[----:B------:R-:W-:-:S05]  /*49c0*/  F2FP.F16.E5M2.UNPACK_B R4, R4 ;  /* 0x00000004ff04723e */ /* 0x000fca00020004ff */
[----:B------:R-:W-:-:S05]  /*49d0*/  HADD2.F32 R4, -RZ, R4.H0_H0 ;  /* 0x20000004ff047230 */ /* 0x000fca0000004100 */
[----:B------:R-:W-:-:S04]  /*49e0*/  FMUL R4, R4, R15 ;  /* 0x0000000f04047220 */ /* 0x000fc80000400000 */
[----:B------:R-:W-:-:S05]  /*49f0*/  FFMA R4, R57, R14, R4 ;  /* 0x0000000e39047223 */ /* 0x000fca0000000004 */
[----:B0-----:R-:W-:Y:S02]  /*4a00*/  F2FP.SATFINITE.E5M2.F32.PACK_AB_MERGE_C R5, RZ, R4, RZ ;  /* 0x00000004ff05723e */ /* 0x001fe400048060ff */
[----:B------:R-:W-:-:S03]  /*4a10*/  PRMT R4, RZ, 0x7610, R4 ;  /* 0x00007610ff047816 */ /* 0x000fc60000000004 */
[----:B------:R0:W-:Y:S01]  /*4a20*/  @!P0 STG.E.U8 desc[UR20][R18.64+0x38], R5 ;  /* 0x0000380512008986 */ /* 0x0001e2000c101114 */
[----:B------:R-:W-:Y:S05]  /*4a30*/  @P1 BRA `(.L_x_107) ;  /* 0x0000000000041947 */ /* 0x000fea0003800000 */
[----:B------:R0:W5:Y:S02]  /*4a40*/  LDG.E.U8 R4, desc[UR20][R22.64+0x39] ;  /* 0x0000391416047981 */ /* 0x000164000c1e1100 */
.L_x_107:
[----:B------:R-:W-:Y:S05]  /*4a50*/  BSYNC B1 ;  /* 0x0000000000017941 */ /* 0x000fea0003800000 */
.L_x_106:
[----:B------:R-:W-:Y:S05]  /*4a60*/  @P1 BRA `(.L_x_108) ;  /* 0x0000000800601947 */ /* 0x000fea0003800000 */
[----:B-----5:R-:W-:-:S04]  /*4a70*/  LOP3.LUT R4, R4, 0xff, RZ, 0xc0, !PT ;  /* 0x000000ff04047812 */ /* 0x020fc800078ec0ff */
[----:B------:R-:W-:-:S05]  /*4a80*/  F2FP.F16.E5M2.UNPACK_B R4, R4 ;  /* 0x00000004ff04723e */ /* 0x000fca00020004ff */
[----:B------:R-:W-:-:S05]  /*4a90*/  HADD2.F32 R4, -RZ, R4.H0_H0 ;  /* 0x20000004ff047230 */ /* 0x000fca0000004100 */
[----:B0-----:R-:W-:-:S04]  /*4aa0*/  FMUL R5, R4, R15 ;  /* 0x0000000f04057220 */ /* 0x001fc80000400000 */
[----:B------:R-:W-:-:S05]  /*4ab0*/  FFMA R5, R56, R14, R5 ;  /* 0x0000000e38057223 */ /* 0x000fca0000000005 */
[----:B------:R-:W-:-:S05]  /*4ac0*/  F2FP.SATFINITE.E5M2.F32.PACK_AB_MERGE_C R5, RZ, R5, RZ ;  /* 0x00000005ff05723e */ /* 0x000fca00048060ff */
[----:B------:R0:W-:Y:S01]  /*4ad0*/  STG.E.U8 desc[UR20][R18.64+0x39], R5 ;  /* 0x0000390512007986 */ /* 0x0001e2000c101114 */
[----:B------:R-:W-:Y:S05]  /*4ae0*/  BRA `(.L_x_108) ;  /* 0x0000000800407947 */ /* 0x000fea0003800000 */
.L_x_43:
[C---:B------:R-:W-:Y:S01]  /*4af0*/  ISETP.GE.AND P3, PT, R24.reuse, 0x1, PT ;  /* 0x000000011800780c */ /* 0x040fe20003f66270 */
[-C--:B--2---:R-:W-:Y:S01]  /*4b00*/  FMUL R87, R87, R14.reuse ;  /* 0x0000000e57577220 */ /* 0x084fe20000400000 */
[----:B------:R-:W-:Y:S01]  /*4b10*/  ISETP.GE.AND P0, PT, R24, 0x2, PT ;  /* 0x000000021800780c */ /* 0x000fe20003f06270 */
[-C--:B------:R-:W-:Y:S01]  /*4b20*/  FMUL R86, R86, R14.reuse ;  /* 0x0000000e56567220 */ /* 0x080fe20000400000 */
[C---:B------:R-:W-:Y:S01]  /*4b30*/  ISETP.LT.OR P1, PT, R6.reuse, 0x1, !P3 ;  /* 0x000000010600780c */ /* 0x040fe20005f21670 */
[-C--:B------:R-:W-:Y:S01]  /*4b40*/  FMUL R85, R85, R14.reuse ;  /* 0x0000000e55557220 */ /* 0x080fe20000400000 */
[----:B------:R-:W-:Y:S01]  /*4b50*/  ISETP.LT.OR P2, PT, R6, 0x1, !P0 ;  /* 0x000000010600780c */ /* 0x000fe20004741670 */
[-C--:B------:R-:W-:Y:S01]  /*4b60*/  FMUL R84, R84, R14.reuse ;  /* 0x0000000e54547220 */ /* 0x080fe20000400000 */
[----:B------:R-:W-:Y:S01]  /*4b70*/  ISETP.LT.OR P3, PT, R6, 0x9, !P3 ;  /* 0x000000090600780c */ /* 0x000fe20005f61670 */
[-C--:B------:R-:W-:Y:S01]  /*4b80*/  FMUL R83, R83, R14.reuse ;  /* 0x0000000e53537220 */ /* 0x080fe20000400000 */
[----:B------:R-:W-:Y:S01]  /*4b90*/  F2FP.SATFINITE.E5M2.F32.PACK_AB_MERGE_C R87, RZ, R87, RZ ;  /* 0x00000057ff57723e */ /* 0x000fe200048060ff */
[----:B------:R-:W-:Y:S01]  /*4ba0*/  FMUL R82, R82, R14 ;  /* 0x0000000e52527220 */ /* 0x000fe20000400000 */
[----:B------:R-:W-:Y:S01]  /*4bb0*/  F2FP.SATFINITE.E5M2.F32.PACK_AB_MERGE_C R5, RZ, R86, RZ ;  /* 0x00000056ff05723e */ /* 0x000fe200048060ff */
[-C--:B------:R-:W-:Y:S01]  /*4bc0*/  FMUL R81, R81, R14.reuse ;  /* 0x0000000e51517220 */ /* 0x080fe20000400000 */
[----:B------:R-:W-:Y:S01]  /*4bd0*/  F2FP.SATFINITE.E5M2.F32.PACK_AB_MERGE_C R85, RZ, R85, RZ ;  /* 0x00000055ff55723e */ /* 0x000fe200048060ff */
[-C--:B------:R-:W-:Y:S01]  /*4be0*/  FMUL R80, R80, R14.reuse ;  /* 0x0000000e50507220 */ /* 0x080fe20000400000 */
[----:B------:R-:W-:Y:S01]  /*4bf0*/  ISETP.LT.OR P0, PT, R6, 0x9, !P0 ;  /* 0x000000090600780c */ /* 0x000fe20004701670 */
[----:B------:R-:W-:Y:S01]  /*4c00*/  @!P1 STG.E.U8 desc[UR20][R16.64], R87 ;  /* 0x0000005710009986 */ /* 0x000fe2000c101114 */
[C---:B------:R-:W-:Y:S01]  /*4c10*/  ISETP.GE.AND P1, PT, R24.reuse, 0x9, PT ;  /* 0x000000091800780c */ /* 0x040fe20003f26270 */
[-C--:B------:R-:W-:Y:S01]  /*4c20*/  FMUL R79, R79, R14.reuse ;  /* 0x0000000e4f4f7220 */ /* 0x080fe20000400000 */
[----:B------:R-:W-:Y:S01]  /*4c30*/  F2FP.SATFINITE.E5M2.F32.PACK_AB_MERGE_C R83, RZ, R83, RZ ;  /* 0x00000053ff53723e */ /* 0x000fe200048060ff */
[----:B------:R0:W-:Y:S01]  /*4c40*/  @!P2 STG.E.U8 desc[UR20][R16.64+0x1], R5 ;  /* 0x000001051000a986 */ /* 0x0001e2000c101114 */
[----:B------:R-:W-:Y:S01]  /*4c50*/  ISETP.GE.AND P2, PT, R24, 0xa, PT ;  /* 0x0000000a1800780c */ /* 0x000fe20003f46270 */
[----:B------:R-:W-:Y:S01]  /*4c60*/  FMUL R78, R78, R14 ;  /* 0x0000000e4e4e7220 */ /* 0x000fe20000400000 */
[----:B------:R-:W-:Y:S01]  /*4c70*/  F2FP.SATFINITE.E5M2.F32.PACK_AB_MERGE_C R23, RZ, R82, RZ ;  /* 0x00000052ff17723e */ /* 0x000fe200048060ff */
[----:B------:R-:W-:Y:S01]  /*4c80*/  @!P3 STG.E.U8 desc[UR20][R18.64], R85 ;  /* 0x000000551200b986 */ /* 0x000fe2000c101114 */
[----:B------:R-:W-:Y:S01]  /*4c90*/  ISETP.LT.OR P3, PT, R6, 0x1, !P1 ;  /* 0x000000010600780c */ /* 0x000fe20004f61670 */
[-C--:B------:R-:W-:Y:S01]  /*4ca0*/  FMUL R76, R76, R14.reuse ;  /* 0x0000000e4c4c7220 */ /* 0x080fe20000400000 */
[C---:B------:R-:W-:Y:S01]  /*4cb0*/  ISETP.LT.OR P5, PT, R6.reuse, 0x1, !P2 ;  /* 0x000000010600780c */ /* 0x040fe200057a1670 */
[-C--:B------:R-:W-:Y:S01]  /*4cc0*/  FMUL R77, R77, R14.reuse ;  /* 0x0000000e4d4d7220 */ /* 0x080fe20000400000 */
[----:B------:R-:W-:Y:S01]  /*4cd0*/  ISETP.LT.OR P1, PT, R6, 0x9, !P1 ;  /* 0x000000090600780c */ /* 0x000fe20004f21670 */
[-C--:B------:R-:W-:Y:S01]  /*4ce0*/  FMUL R75, R75, R14.reuse ;  /* 0x0000000e4b4b7220 */ /* 0x080fe20000400000 */
[----:B------:R-:W-:Y:S01]  /*4cf0*/  F2FP.SATFINITE.E5M2.F32.PACK_AB_MERGE_C R81, RZ, R81, RZ ;  /* 0x00000051ff51723e */ /* 0x000fe200048060ff */
[----:B------:R-:W-:Y:S01]  /*4d00*/  FMUL R74, R74, R14 ;  /* 0x0000000e4a4a7220 */ /* 0x000fe20000400000 */
[----:B0-----:R-:W-:Y:S01]  /*4d10*/  F2FP.SATFINITE.E5M2.F32.PACK_AB_MERGE_C R5, RZ, R84, RZ ;  /* 0x00000054ff05723e */ /* 0x001fe200048060ff */
[-C--:B------:R-:W-:Y:S01]  /*4d20*/  FMUL R72, R72, R14.reuse ;  /* 0x0000000e48487220 */ /* 0x080fe20000400000 */
[----:B------:R-:W-:Y:S01]  /*4d30*/  ISETP.LT.OR P2, PT, R6, 0x9, !P2 ;  /* 0x000000090600780c */ /* 0x000fe20005741670 */
[----:B------:R-:W-:Y:S01]  /*4d40*/  FMUL R73, R73, R14 ;  /* 0x0000000e49497220 */ /* 0x000fe20000400000 */
[----:B------:R-:W-:Y:S01]  /*4d50*/  F2FP.SATFINITE.E5M2.F32.PACK_AB_MERGE_C R25, RZ, R80, RZ ;  /* 0x00000050ff19723e */ /* 0x000fe200048060ff */
[----:B------:R0:W-:Y:S01]  /*4d60*/  @!P0 STG.E.U8 desc[UR20][R18.64+0x1], R5 ;  /* 0x0000010512008986 */ /* 0x0001e2000c101114 */
[C---:B------:R-:W-:Y:S01]  /*4d70*/  ISETP.GE.AND P0, PT, R24.reuse, 0x11, PT ;  /* 0x000000111800780c */ /* 0x040fe20003f06270 */
[-C--:B------:R-:W-:Y:S01]  /*4d80*/  FMUL R71, R71, R14.reuse ;  /* 0x0000000e47477220 */ /* 0x080fe20000400000 */
[----:B------:R-:W-:Y:S01]  /*4d90*/  F2FP.SATFINITE.E5M2.F32.PACK_AB_MERGE_C R79, RZ, R79, RZ ;  /* 0x0000004fff4f723e */ /* 0x000fe200048060ff */
[----:B------:R-:W-:Y:S01]  /*4da0*/  @!P3 STG.E.U8 desc[UR20][R16.64+0x8], R83 ;  /* 0x000008531000b986 */ /* 0x000fe2000c101114 */
[----:B------:R-:W-:Y:S01]  /*4db0*/  ISETP.GE.AND P3, PT, R24, 0x12, PT ;  /* 0x000000121800780c */ /* 0x000fe20003f66270 */
[-C--:B------:R-:W-:Y:S01]  /*4dc0*/  FMUL R70, R70, R14.reuse ;  /* 0x0000000e46467220 */ /* 0x080fe20000400000 */
[----:B------:R-:W-:Y:S01]  /*4dd0*/  F2FP.SATFINITE.E5M2.F32.PACK_AB_MERGE_C R77, RZ, R77, RZ ;  /* 0x0000004dff4d723e */ /* 0x000fe200048060ff */
[----:B------:R1:W-:Y:S01]  /*4de0*/  @!P5 STG.E.U8 desc[UR20][R16.64+0x9], R23 ;  /* 0x000009171000d986 */ /* 0x0003e2000c101114 */
[C---:B------:R-:W-:Y:S01]  /*4df0*/  ISETP.LT.OR P5, PT, R6.reuse, 0x1, !P3 ;  /* 0x000000010600780c */ /* 0x040fe20005fa1670 */
[-C--:B------:R-:W-:Y:S01]  /*4e00*/  FMUL R69, R69, R14.reuse ;  /* 0x0000000e45457220 */ /* 0x080fe20000400000 */
[C---:B------:R-:W-:Y:S01]  /*4e10*/  ISETP.LT.OR P3, PT, R6.reuse, 0x9, !P3 ;  /* 0x000000090600780c */ /* 0x040fe20005f61670 */
[----:B------:R-:W-:Y:S01]  /*4e20*/  @!P1 STG.E.U8 desc[UR20][R18.64+0x8], R81 ;  /* 0x0000085112009986 */ /* 0x000fe2000c101114 */
[----:B------:R-:W-:Y:S01]  /*4e30*/  ISETP.LT.OR P1, PT, R6, 0x1, !P0 ;  /* 0x000000010600780c */ /* 0x000fe20004721670 */
[----:B------:R-:W-:Y:S01]  /*4e40*/  FMUL R68, R68, R14 ;  /* 0x0000000e44447220 */ /* 0x000fe20000400000 */
[----:B0-----:R-:W-:Y:S01]  /*4e50*/  F2FP.SATFINITE.E5M2.F32.PACK_AB_MERGE_C R5, RZ, R78, RZ ;  /* 0x0000004eff05723e */ /* 0x001fe200048060ff */
[----:B------:R-:W-:Y:S01]  /*4e60*/  @!P2 STG.E.U8 desc[UR20][R18.64+0x9], R25 ;  /* 0x000009191200a986 */ /* 0x000fe2000c101114 */
[----:B------:R-:W-:Y:S01]  /*4e70*/  ISETP.GE.AND P2, PT, R24, 0x19, PT ;  /* 0x000000191800780c */ /* 0x000fe20003f46270 */
[-C--:B------:R-:W-:Y:S01]  /*4e80*/  FMUL R67, R67, R14.reuse ;  /* 0x0000000e43437220 */ /* 0x080fe20000400000 */
[----:B------:R-:W-:Y:S01]  /*4e90*/  ISETP.LT.OR P0, PT, R6, 0x9, !P0 ;  /* 0x000000090600780c */ /* 0x000fe20004701670 */
[----:B------:R-:W-:Y:S01]  /*4ea0*/  FMUL R66, R66, R14 ;  /* 0x0000000e42427220 */ /* 0x000fe20000400000 */
[----:B------:R-:W-:Y:S01]  /*4eb0*/  ISETP.LT.OR P6, PT, R6, 0x1, !P2 ;  /* 0x000000010600780c */ /* 0x000fe200057c1670 */
[----:B------:R0:W-:Y:S01]  /*4ec0*/  @!P5 STG.E.U8 desc[UR20][R16.64+0x11], R5 ;  /* 0x000011051000d986 */ /* 0x0001e2000c101114 */
[----:B-1----:R-:W-:Y:S01]  /*4ed0*/  F2FP.SATFINITE.E5M2.F32.PACK_AB_MERGE_C R23, RZ, R76, RZ ;  /* 0x0000004cff17723e */ /* 0x002fe200048060ff */
[-C--:B------:R-:W-:Y:S01]  /*4ee0*/  FMUL R64, R64, R14.reuse ;  /* 0x0000000e40407220 */ /* 0x080fe20000400000 */
[----:B------:R-:W-:Y:S01]  /*4ef0*/  F2FP.SATFINITE.E5M2.F32.PACK_AB_MERGE_C R75, RZ, R75, RZ ;  /* 0x0000004bff4b723e */ /* 0x000fe200048060ff */
[----:B------:R-:W-:Y:S01]  /*4f00*/  @!P1 STG.E.U8 desc[UR20][R16.64+0x10], R79 ;  /* 0x0000104f10009986 */ /* 0x000fe2000c101114 */
[----:B------:R-:W-:Y:S01]  /*4f10*/  ISETP.GE.AND P1, PT, R24, 0x1a, PT ;  /* 0x0000001a1800780c */ /* 0x000fe20003f26270 */
[-C--:B------:R-:W-:Y:S01]  /*4f20*/  FMUL R65, R65, R14.reuse ;  /* 0x0000000e41417220 */ /* 0x080fe20000400000 */
[C---:B------:R-:W-:Y:S01]  /*4f30*/  ISETP.LT.OR P2, PT, R6.reuse, 0x9, !P2 ;  /* 0x000000090600780c */ /* 0x040fe20005741670 */
[----:B------:R1:W-:Y:S01]  /*4f40*/  @!P3 STG.E.U8 desc[UR20][R18.64+0x11], R23 ;  /* 0x000011171200b986 */ /* 0x0003e2000c101114 */
[C---:B------:R-:W-:Y:S01]  /*4f50*/  ISETP.LT.OR P5, PT, R6.reuse, 0x1, !P1 ;  /* 0x000000010600780c */ /* 0x040fe20004fa1670 */
[----:B------:R-:W-:Y:S01]  /*4f60*/  FMUL R63, R63, R14 ;  /* 0x0000000e3f3f7220 */ /* 0x000fe20000400000 */
[----:B------:R-:W-:Y:S01]  /*4f70*/  ISETP.LT.OR P3, PT, R6, 0x9, !P1 ;  /* 0x000000090600780c */ /* 0x000fe20004f61670 */
[----:B------:R-:W-:Y:S01]  /*4f80*/  @!P0 STG.E.U8 desc[UR20][R18.64+0x10], R77 ;  /* 0x0000104d12008986 */ /* 0x000fe2000c101114 */
[----:B0-----:R-:W-:Y:S01]  /*4f90*/  F2FP.SATFINITE.E5M2.F32.PACK_AB_MERGE_C R5, RZ, R74, RZ ;  /* 0x0000004aff05723e */ /* 0x001fe200048060ff */
[-C--:B------:R-:W-:Y:S01]  /*4fa0*/  FMUL R62, R62, R14.reuse ;  /* 0x0000000e3e3e7220 */ /* 0x080fe20000400000 */
[C---:B------:R-:W-:Y:S01]  /*4fb0*/  ISETP.GE.AND P0, PT, R24.reuse, 0x21, PT ;  /* 0x000000211800780c */ /* 0x040fe20003f06270 */
[----:B------:R-:W-:Y:S01]  /*4fc0*/  @!P6 STG.E.U8 desc[UR20][R16.64+0x18], R75 ;  /* 0x0000184b1000e986 */ /* 0x000fe2000c101114 */
[----:B------:R-:W-:Y:S01]  /*4fd0*/  ISETP.GE.AND P1, PT, R24, 0x22, PT ;  /* 0x000000221800780c */ /* 0x000fe20003f26270 */
[-C--:B------:R-:W-:Y:S01]  /*4fe0*/  FMUL R61, R61, R14.reuse ;  /* 0x0000000e3d3d7220 */ /* 0x080fe20000400000 */
[----:B------:R-:W-:Y:S01]  /*4ff0*/  ISETP.LT.OR P6, PT, R6, 0x1, !P0 ;  /* 0x000000010600780c */ /* 0x000fe200047c1670 */
[----:B------:R-:W-:Y:S01]  /*5000*/  FMUL R60, R60, R14 ;  /* 0x0000000e3c3c7220 */ /* 0x000fe20000400000 */
[----:B-1----:R-:W-:Y:S01]  /*5010*/  F2FP.SATFINITE.E5M2.F32.PACK_AB_MERGE_C R23, RZ, R72, RZ ;  /* 0x00000048ff17723e */ /* 0x002fe200048060ff */
[----:B------:R0:W-:Y:S01]  /*5020*/  @!P5 STG.E.U8 desc[UR20][R16.64+0x19], R5 ;  /* 0x000019051000d986 */ /* 0x0001e2000c101114 */
[----:B------:R-:W-:Y:S01]  /*5030*/  ISETP.LT.OR P5, PT, R6, 0x1, !P1 ;  /* 0x000000010600780c */ /* 0x000fe20004fa1670 */
[-C--:B------:R-:W-:Y:S01]  /*5040*/  FMUL R59, R59, R14.reuse ;  /* 0x0000000e3b3b7220 */ /* 0x080fe20000400000 */
[----:B------:R-:W-:Y:S01]  /*5050*/  F2FP.SATFINITE.E5M2.F32.PACK_AB_MERGE_C R73, RZ, R73, RZ ;  /* 0x00000049ff49723e */ /* 0x000fe200048060ff */
[----:B------:R1:W-:Y:S01]  /*5060*/  @!P3 STG.E.U8 desc[UR20][R18.64+0x19], R23 ;  /* 0x000019171200b986 */ /* 0x0003e2000c101114 */
[----:B------:R-:W-:Y:S01]  /*5070*/  F2FP.SATFINITE.E5M2.F32.PACK_AB_MERGE_C R71, RZ, R71, RZ ;  /* 0x00000047ff47723e */ /* 0x000fe200048060ff */
[----:B------:R-:W-:Y:S01]  /*5080*/  FMUL R58, R58, R14 ;  /* 0x0000000e3a3a7220 */ /* 0x000fe20000400000 */
[----:B------:R-:W-:Y:S01]  /*5090*/  F2FP.SATFINITE.E5M2.F32.PACK_AB_MERGE_C R25, RZ, R70, RZ ;  /* 0x00000046ff19723e */ /* 0x000fe200048060ff */
[----:B------:R-:W-:Y:S01]  /*50a0*/  @!P2 STG.E.U8 desc[UR20][R18.64+0x18], R73 ;  /* 0x000018491200a986 */ /* 0x000fe2000c101114 */
[----:B------:R-:W-:Y:S01]  /*50b0*/  ISETP.LT.OR P3, PT, R6, 0x9, !P1 ;  /* 0x000000090600780c */ /* 0x000fe20004f61670 */
[-C--:B------:R-:W-:Y:S01]  /*50c0*/  FMUL R57, R57, R14.reuse ;  /* 0x0000000e39397220 */ /* 0x080fe20000400000 */
[----:B------:R-:W-:Y:S01]  /*50d0*/  ISETP.GE.AND P2, PT, R24, 0x29, PT ;  /* 0x000000291800780c */ /* 0x000fe20003f46270 */
[----:B------:R-:W-:Y:S01]  /*50e0*/  @!P6 STG.E.U8 desc[UR20][R16.64+0x20], R71 ;  /* 0x000020471000e986 */ /* 0x000fe2000c101114 */
[----:B------:R-:W-:Y:S01]  /*50f0*/  ISETP.LT.OR P0, PT, R6, 0x9, !P0 ;  /* 0x000000090600780c */ /* 0x000fe20004701670 */
[----:B------:R-:W-:Y:S01]  /*5100*/  FMUL R56, R56, R14 ;  /* 0x0000000e38387220 */ /* 0x000fe20000400000 */
[----:B------:R-:W-:Y:S01]  /*5110*/  ISETP.GE.AND P1, PT, R24, 0x2a, PT ;  /* 0x0000002a1800780c */ /* 0x000fe20003f26270 */
[----:B------:R-:W-:Y:S01]  /*5120*/  @!P5 STG.E.U8 desc[UR20][R16.64+0x21], R25 ;  /* 0x000021191000d986 */ /* 0x000fe2000c101114 */
[----:B------:R-:W-:-:S02]  /*5130*/  ISETP.LT.OR P6, PT, R6, 0x1, !P2 ;  /* 0x000000010600780c */ /* 0x000fc400057c1670 */
[C---:B------:R-:W-:Y:S02]  /*5140*/  ISETP.LT.OR P5, PT, R6.reuse, 0x1, !P1 ;  /* 0x000000010600780c */ /* 0x040fe40004fa1670 */
[----:B------:R-:W-:Y:S02]  /*5150*/  F2FP.SATFINITE.E5M2.F32.PACK_AB_MERGE_C R69, RZ, R69, RZ ;  /* 0x00000045ff45723e */ /* 0x000fe400048060ff */
[----:B0-----:R-:W-:Y:S02]  /*5160*/  F2FP.SATFINITE.E5M2.F32.PACK_AB_MERGE_C R5, RZ, R68, RZ ;  /* 0x00000044ff05723e */ /* 0x001fe400048060ff */
[----:B------:R-:W-:Y:S01]  /*5170*/  F2FP.SATFINITE.E5M2.F32.PACK_AB_MERGE_C R67, RZ, R67, RZ ;  /* 0x00000043ff43723e */ /* 0x000fe200048060ff */
[----:B------:R-:W-:Y:S01]  /*5180*/  @!P0 STG.E.U8 desc[UR20][R18.64+0x20], R69 ;  /* 0x0000204512008986 */ /* 0x000fe2000c101114 */
[----:B-1----:R-:W-:Y:S02]  /*5190*/  F2FP.SATFINITE.E5M2.F32.PACK_AB_MERGE_C R23, RZ, R66, RZ ;  /* 0x00000042ff17723e */ /* 0x002fe400048060ff */
[C---:B------:R-:W-:Y:S01]  /*51a0*/  ISETP.LT.OR P1, PT, R6.reuse, 0x9, !P1 ;  /* 0x000000090600780c */ /* 0x040fe20004f21670 */
[----:B------:R0:W-:Y:S01]  /*51b0*/  @!P3 STG.E.U8 desc[UR20][R18.64+0x21], R5 ;  /* 0x000021051200b986 */ /* 0x0001e2000c101114 */
[----:B------:R-:W-:-:S02]  /*51c0*/  ISETP.LT.OR P2, PT, R6, 0x9, !P2 ;  /* 0x000000090600780c */ /* 0x000fc40005741670 */
[C---:B------:R-:W-:Y:S01]  /*51d0*/  ISETP.GE.AND P3, PT, R24.reuse, 0x31, PT ;  /* 0x000000311800780c */ /* 0x040fe20003f66270 */
[----:B------:R-:W-:Y:S01]  /*51e0*/  @!P6 STG.E.U8 desc[UR20][R16.64+0x28], R67 ;  /* 0x000028431000e986 */ /* 0x000fe2000c101114 */
[----:B------:R-:W-:Y:S02]  /*51f0*/  ISETP.GE.AND P0, PT, R24, 0x32, PT ;  /* 0x000000321800780c */ /* 0x000fe40003f06270 */
[----:B------:R-:W-:Y:S01]  /*5200*/  F2FP.SATFINITE.E5M2.F32.PACK_AB_MERGE_C R65, RZ, R65, RZ ;  /* 0x00000041ff41723e */ /* 0x000fe200048060ff */
[----:B------:R1:W-:Y:S01]  /*5210*/  @!P5 STG.E.U8 desc[UR20][R16.64+0x29], R23 ;  /* 0x000029171000d986 */ /* 0x0003e2000c101114 */
[C---:B------:R-:W-:Y:S02]  /*5220*/  ISETP.LT.OR P5, PT, R6.reuse, 0x1, !P3 ;  /* 0x000000010600780c */ /* 0x040fe40005fa1670 */
[----:B------:R-:W-:Y:S02]  /*5230*/  ISETP.LT.OR P6, PT, R6, 0x1, !P0 ;  /* 0x000000010600780c */ /* 0x000fe400047c1670 */
[----:B0-----:R-:W-:Y:S01]  /*5240*/  F2FP.SATFINITE.E5M2.F32.PACK_AB_MERGE_C R5, RZ, R64, RZ ;  /* 0x00000040ff05723e */ /* 0x001fe200048060ff */
[----:B------:R-:W-:Y:S01]  /*5250*/  @!P2 STG.E.U8 desc[UR20][R18.64+0x28], R65 ;  /* 0x000028411200a986 */ /* 0x000fe2000c101114 */
[----:B------:R-:W-:-:S02]  /*5260*/  F2FP.SATFINITE.E5M2.F32.PACK_AB_MERGE_C R63, RZ, R63, RZ ;  /* 0x0000003fff3f723e */ /* 0x000fc400048060ff */
[----:B------:R-:W-:Y:S01]  /*5270*/  ISETP.GE.AND P2, PT, R24, 0x3a, PT ;  /* 0x0000003a1800780c */ /* 0x000fe20003f46270 */
[----:B------:R0:W-:Y:S01]  /*5280*/  @!P1 STG.E.U8 desc[UR20][R18.64+0x29], R5 ;  /* 0x0000290512009986 */ /* 0x0001e2000c101114 */
[----:B------:R-:W-:Y:S02]  /*5290*/  ISETP.LT.OR P1, PT, R6, 0x9, !P3 ;  /* 0x000000090600780c */ /* 0x000fe40005f21670 */
[----:B-1----:R-:W-:Y:S01]  /*52a0*/  F2FP.SATFINITE.E5M2.F32.PACK_AB_MERGE_C R23, RZ, R62, RZ ;  /* 0x0000003eff17723e */ /* 0x002fe200048060ff */
[----:B------:R-:W-:Y:S01]  /*52b0*/  @!P5 STG.E.U8 desc[UR20][R16.64+0x30], R63 ;  /* 0x0000303f1000d986 */ /* 0x000fe2000c101114 */
[----:B------:R-:W-:Y:S02]  /*52c0*/  ISETP.GE.AND P3, PT, R24, 0x39, PT ;  /* 0x000000391800780c */ /* 0x000fe40003f66270 */
[C---:B------:R-:W-:Y:S01]  /*52d0*/  ISETP.LT.OR P0, PT, R6.reuse, 0x9, !P0 ;  /* 0x000000090600780c */ /* 0x040fe20004701670 */
[----:B------:R1:W-:Y:S01]  /*52e0*/  @!P6 STG.E.U8 desc[UR20][R16.64+0x31], R23 ;  /* 0x000031171000e986 */ /* 0x0003e2000c101114 */
[----:B------:R-:W-:-:S02]  /*52f0*/  ISETP.LT.OR P5, PT, R6, 0x1, !P3 ;  /* 0x000000010600780c */ /* 0x000fc40005fa1670 */
[C---:B------:R-:W-:Y:S02]  /*5300*/  ISETP.LT.OR P6, PT, R6.reuse, 0x1, !P2 ;  /* 0x000000010600780c */ /* 0x040fe400057c1670 */
[C---:B------:R-:W-:Y:S02]  /*5310*/  ISETP.LT.OR P3, PT, R6.reuse, 0x9, !P3 ;  /* 0x000000090600780c */ /* 0x040fe40005f61670 */
[----:B------:R-:W-:Y:S02]  /*5320*/  ISETP.LT.OR P2, PT, R6, 0x9, !P2 ;  /* 0x000000090600780c */ /* 0x000fe40005741670 */
[----:B------:R-:W-:Y:S02]  /*5330*/  F2FP.SATFINITE.E5M2.F32.PACK_AB_MERGE_C R61, RZ, R61, RZ ;  /* 0x0000003dff3d723e */ /* 0x000fe400048060ff */
[----:B0-----:R-:W-:Y:S02]  /*5340*/  F2FP.SATFINITE.E5M2.F32.PACK_AB_MERGE_C R5, RZ, R60, RZ ;  /* 0x0000003cff05723e */ /* 0x001fe400048060ff */
[----:B------:R-:W-:Y:S01]  /*5350*/  F2FP.SATFINITE.E5M2.F32.PACK_AB_MERGE_C R59, RZ, R59, RZ ;  /* 0x0000003bff3b723e */ /* 0x000fe200048060ff */
[----:B------:R0:W-:Y:S01]  /*5360*/  @!P1 STG.E.U8 desc[UR20][R18.64+0x30], R61 ;  /* 0x0000303d12009986 */ /* 0x0001e2000c101114 */
[----:B-1----:R-:W-:-:S02]  /*5370*/  F2FP.SATFINITE.E5M2.F32.PACK_AB_MERGE_C R23, RZ, R58, RZ ;  /* 0x0000003aff17723e */ /* 0x002fc400048060ff */
[----:B------:R-:W-:Y:S01]  /*5380*/  F2FP.SATFINITE.E5M2.F32.PACK_AB_MERGE_C R57, RZ, R57, RZ ;  /* 0x00000039ff39723e */ /* 0x000fe200048060ff */
[----:B------:R0:W-:Y:S01]  /*5390*/  @!P0 STG.E.U8 desc[UR20][R18.64+0x31], R5 ;  /* 0x0000310512008986 */ /* 0x0001e2000c101114 */
[----:B------:R-:W-:-:S03]  /*53a0*/  F2FP.SATFINITE.E5M2.F32.PACK_AB_MERGE_C R25, RZ, R56, RZ ;  /* 0x00000038ff19723e */ /* 0x000fc600048060ff */
[----:B------:R0:W-:Y:S04]  /*53b0*/  @!P5 STG.E.U8 desc[UR20][R16.64+0x38], R59 ;  /* 0x0000383b1000d986 */ /* 0x0001e8000c101114 */
[----:B------:R0:W-:Y:S04]  /*53c0*/  @!P6 STG.E.U8 desc[UR20][R16.64+0x39], R23 ;  /* 0x000039171000e986 */ /* 0x0001e8000c101114 */
[----:B------:R0:W-:Y:S04]  /*53d0*/  @!P3 STG.E.U8 desc[UR20][R18.64+0x38], R57 ;  /* 0x000038391200b986 */ /* 0x0001e8000c101114 */
[----:B------:R0:W-:Y:S02]  /*53e0*/  @!P2 STG.E.U8 desc[UR20][R18.64+0x39], R25 ;  /* 0x000039191200a986 */ /* 0x0001e4000c101114 */
.L_x_108:
[----:B------:R-:W-:Y:S05]  /*53f0*/  BSYNC B0 ;  /* 0x0000000000007941 */ /* 0x000fea0003800000 */
.L_x_42:
[C---:B------:R-:W-:Y:S01]  /*5400*/  LEA R2, P0, R8.reuse, R2, 0x1 ;  /* 0x0000000208027211 */ /* 0x040fe200078008ff */
[----:B------:R-:W-:Y:S01]  /*5410*/  ULDC.64 UR6, c[0x0][0x650] ;  /* 0x0001940000067ab9 */ /* 0x000fe20000000a00 */
[----:B-----5:R-:W-:Y:S01]  /*5420*/  IMAD.U32 R4, RZ, RZ, UR12 ;  /* 0x0000000cff047e24 */ /* 0x020fe2000f8e00ff */
[----:B0-----:R-:W-:Y:S01]  /*5430*/  PRMT R16, RZ, 0x7610, R16 ;  /* 0x00007610ff107816 */ /* 0x001fe20000000010 */
[----:B------:R-:W-:Y:S01]  /*5440*/  IMAD.MOV.U32 R6, RZ, RZ, -0x1 ;  /* 0xffffffffff067424 */ /* 0x000fe200078e00ff */
[----:B------:R-:W-:Y:S01]  /*5450*/  LEA.HI.X R3, R8, R3, R0, 0x1, P0 ;  /* 0x0000000308037211 */ /* 0x000fe200000f0c00 */
[----:B------:R0:W-:Y:S01]  /*5460*/  SYNCS.ARRIVE.TRANS64.A1T0 RZ, [R4+UR23], RZ ;  /* 0x000000ff04ff79a7 */ /* 0x0001e20008100017 */
[----:B------:R-:W-:Y:S01]  /*5470*/  ISETP.GE.U32.AND P0, PT, R2, UR6, PT ;  /* 0x0000000602007c0c */ /* 0x000fe2000bf06070 */
[----:B------:R-:W-:-:S03]  /*5480*/  IMAD.MOV.U32 R5, RZ, RZ, -0x1 ;  /* 0xffffffffff057424 */ /* 0x000fc600078e00ff */
[----:B------:R-:W-:Y:S01]  /*5490*/  ISETP.GE.U32.AND.EX P0, PT, R3, UR7, PT, P0 ;  /* 0x0000000703007c0c */ /* 0x000fe2000bf06100 */
[----:B0-----:R-:W-:-:S12]  /*54a0*/  IMAD.MOV.U32 R4, RZ, RZ, -0x1 ;  /* 0xffffffffff047424 */ /* 0x001fd800078e00ff */
[----:B------:R-:W-:Y:S05]  /*54b0*/  @P0 BRA `(.L_x_109) ;  /* 0x0000000400600947 */ /* 0x000fea0003800000 */
[----:B------:R-:W0:Y:S01]  /*54c0*/  S2R R28, SR_CTAID.X ;  /* 0x00000000001c7919 */ /* 0x000e220000002500 */
[----:B--234-:R-:W2:Y:S01]  /*54d0*/  LDC.64 R22, c[0x0][0x628] ;  /* 0x00018a00ff167b82 */ /* 0x01cea20000000a00 */
[----:B------:R-:W-:Y:S01]  /*54e0*/  ULDC UR6, c[0x0][0x150] ;  /* 0x0000540000067ab9 */ /* 0x000fe20000000800 */
[----:B-1----:R-:W-:Y:S01]  /*54f0*/  IMAD.MOV.U32 R18, RZ, RZ, R2 ;  /* 0x000000ffff127224 */ /* 0x002fe200078e0002 */
[----:B------:R-:W1:Y:S01]  /*5500*/  S2R R30, SR_CTAID.Y ;  /* 0x00000000001e7919 */ /* 0x000e620000002600 */
[----:B------:R-:W-:-:S04]  /*5510*/  IMAD.MOV.U32 R19, RZ, RZ, R3 ;  /* 0x000000ffff137224 */ /* 0x000fc800078e0003 */
[----:B------:R-:W3:Y:S08]  /*5520*/  LDC R31, c[0x0][0x144] ;  /* 0x00005100ff1f7b82 */ /* 0x000ef00000000800 */
[----:B------:R-:W4:Y:S08]  /*5530*/  LDC R6, c[0x0][0x630] ;  /* 0x00018c00ff067b82 */ /* 0x000f300000000800 */
[----:B------:R-:W1:Y:S01]  /*5540*/  LDC.64 R26, c[0x0][0x620] ;  /* 0x00018800ff1a7b82 */ /* 0x000e620000000a00 */
[----:B--2---:R-:W-:-:S04]  /*5550*/  ISETP.NE.U32.AND P0, PT, R22, RZ, PT ;  /* 0x000000ff1600720c */ /* 0x004fc80003f05070 */
[----:B------:R-:W-:Y:S02]  /*5560*/  ISETP.NE.AND.EX P0, PT, R23, RZ, PT, P0 ;  /* 0x000000ff1700720c */ /* 0x000fe40003f05300 */
[----:B0-----:R-:W-:-:S05]  /*5570*/  I2FP.F32.U32 R4, R28 ;  /* 0x0000001c00047245 */ /* 0x001fca0000201000 */
[----:B------:R-:W-:-:S04]  /*5580*/  FMUL R4, R4, UR6 ;  /* 0x0000000604047c20 */ /* 0x000fc80008400000 */
[----:B------:R0:W2:Y:S02]  /*5590*/  F2I.U32.TRUNC.NTZ R29, R4 ;  /* 0x00000004001d7305 */ /* 0x0000a4000020f000 */
[----:B---34-:R-:W-:Y:S05]  /*55a0*/  @!P0 BRA `(.L_x_110) ;  /* 0x0000000000288947 */ /* 0x018fea0003800000 */
[----:B------:R-:W3:Y:S02]  /*55b0*/  LDC R5, c[0x0][0x634] ;  /* 0x00018d00ff057b82 */ /* 0x000ee40000000800 */
[----:B---3--:R-:W-:-:S05]  /*55c0*/  IADD3 R19, P0, R2, R5, RZ ;  /* 0x0000000502137210 */ /* 0x008fca0007f1e0ff */
[----:B------:R-:W-:-:S04]  /*55d0*/  IMAD.X R25, RZ, RZ, R3, P0 ;  /* 0x000000ffff197224 */ /* 0x000fc800000e0603 */
[----:B0-----:R-:W-:-:S04]  /*55e0*/  IMAD.WIDE.U32 R4, R25, R22, RZ ;  /* 0x0000001619047225 */ /* 0x001fc800078e00ff */
[----:B------:R-:W-:-:S04]  /*55f0*/  IMAD.WIDE.U32 R16, P0, R19, R23, R4 ;  /* 0x0000001713107225 */ /* 0x000fc80007800004 */
[----:B------:R-:W-:-:S04]  /*5600*/  IMAD.WIDE.U32 R4, R19, R22, RZ ;  /* 0x0000001613047225 */ /* 0x000fc800078e00ff */
[----:B------:R-:W-:Y:S01]  /*5610*/  IMAD.X R19, RZ, RZ, RZ, P0 ;  /* 0x000000ffff137224 */ /* 0x000fe200000e06ff */
[----:B------:R-:W-:Y:S01]  /*5620*/  IADD3 RZ, P0, R5, R16, RZ ;  /* 0x0000001005ff7210 */ /* 0x000fe20007f1e0ff */
[----:B------:R-:W-:-:S04]  /*5630*/  IMAD.MOV.U32 R18, RZ, RZ, R17 ;  /* 0x000000ffff127224 */ /* 0x000fc800078e0011 */
[----:B------:R-:W-:-:S08]  /*5640*/  IMAD.WIDE.U32.X R18, R25, R23, R18, P0 ;  /* 0x0000001719127225 */ /* 0x000fd000000e0412 */
.L_x_110:
[-CC-:B------:R-:W-:Y:S01]  /*5650*/  SHF.R.U64 R24, R18, R6.reuse, R19.reuse ;  /* 0x0000000612187219 */ /* 0x180fe20000001213 */
[----:B------:R-:W3:Y:S01]  /*5660*/  LDC.64 R34, c[0x0][0x640] ;  /* 0x00019000ff227b82 */ /* 0x000ee20000000a00 */
[----:B0-----:R-:W-:Y:S01]  /*5670*/  SHF.R.U32.HI R4, RZ, R6, R19 ;  /* 0x00000006ff047219 */ /* 0x001fe20000011613 */
[----:B--2---:R-:W-:Y:S01]  /*5680*/  IMAD.MOV R29, RZ, RZ, -R29 ;  /* 0x000000ffff1d7224 */ /* 0x004fe200078e0a1d */
[----:B------:R-:W-:Y:S01]  /*5690*/  IADD3 R17, P0, RZ, -R24, RZ ;  /* 0x80000018ff117210 */ /* 0x000fe20007f1e0ff */
[----:B------:R-:W-:Y:S01]  /*56a0*/  ULDC UR6, c[0x0][0x154] ;  /* 0x0000550000067ab9 */ /* 0x000fe20000000800 */
[----:B------:R-:W-:Y:S02]  /*56b0*/  IMAD.MOV.U32 R19, RZ, RZ, 0x1 ;  /* 0x00000001ff137424 */ /* 0x000fe400078e00ff */
[----:B------:R-:W-:Y:S01]  /*56c0*/  IMAD R29, R31, R29, R28 ;  /* 0x0000001d1f1d7224 */ /* 0x000fe200078e021c */
[----:B------:R-:W0:Y:S01]  /*56d0*/  LDC R16, c[0x0][0x618] ;  /* 0x00018600ff107b82 */ /* 0x000e220000000800 */
[----:B------:R-:W-:-:S04]  /*56e0*/  IMAD.X R5, RZ, RZ, ~R4, P0 ;  /* 0x000000ffff057224 */ /* 0x000fc800000e0e04 */
[-C--:B-1----:R-:W-:Y:S02]  /*56f0*/  IMAD R6, R5, R26.reuse, RZ ;  /* 0x0000001a05067224 */ /* 0x082fe400078e02ff */
[C---:B------:R-:W-:Y:S01]  /*5700*/  IMAD.WIDE.U32 R4, R17.reuse, R26, R2 ;  /* 0x0000001a11047225 */ /* 0x040fe200078e0002 */
[----:B------:R-:W1:Y:S03]  /*5710*/  LDC R18, c[0x0][0x608] ;  /* 0x00018200ff127b82 */ /* 0x000e660000000800 */
[----:B------:R-:W-:Y:S01]  /*5720*/  IMAD R17, R17, R27, R6 ;  /* 0x0000001b11117224 */ /* 0x000fe200078e0206 */
[----:B------:R-:W-:-:S03]  /*5730*/  I2FP.F32.U32 R6, R30 ;  /* 0x0000001e00067245 */ /* 0x000fc60000201000 */
[----:B------:R-:W-:Y:S01]  /*5740*/  IMAD.IADD R5, R5, 0x1, R17 ;  /* 0x0000000105057824 */ /* 0x000fe200078e0211 */
[----:B------:R-:W2:Y:S01]  /*5750*/  LDC R32, c[0x0][0x658] ;  /* 0x00019600ff207b82 */ /* 0x000ea20000000800 */
[----:B---3--:R-:W-:Y:S01]  /*5760*/  ISETP.NE.U32.AND P0, PT, R34, RZ, PT ;  /* 0x000000ff2200720c */ /* 0x008fe20003f05070 */
[----:B------:R-:W-:-:S03]  /*5770*/  IMAD.MOV.U32 R17, RZ, RZ, -0x1 ;  /* 0xffffffffff117424 */ /* 0x000fc600078e00ff */
[----:B------:R-:W-:-:S03]  /*5780*/  ISETP.NE.AND.EX P0, PT, R35, RZ, PT, P0 ;  /* 0x000000ff2300720c */ /* 0x000fc60003f05300 */
[----:B------:R-:W3:Y:S01]  /*5790*/  LDC R27, c[0x0][0x148] ;  /* 0x00005200ff1b7b82 */ /* 0x000ee20000000800 */
[-CC-:B0-----:R-:W-:Y:S02]  /*57a0*/  SHF.R.U64 R22, R4, R16.reuse, R5.reuse ;  /* 0x0000001004167219 */ /* 0x181fe40000001205 */
[----:B------:R-:W-:Y:S01]  /*57b0*/  SHF.R.U32.HI R5, RZ, R16, R5 ;  /* 0x00000010ff057219 */ /* 0x000fe20000011605 */
[----:B------:R-:W-:-:S04]  /*57c0*/  FMUL R16, R6, UR6 ;  /* 0x0000000606107c20 */ /* 0x000fc80008400000 */
[----:B------:R-:W0:Y:S01]  /*57d0*/  LDC R28, c[0x0][0x600] ;  /* 0x00018000ff1c7b82 */ /* 0x000e220000000800 */
[----:B------:R4:W0:Y:S01]  /*57e0*/  F2I.U32.TRUNC.NTZ R25, R16 ;  /* 0x0000001000197305 */ /* 0x000822000020f000 */
[-CC-:B-1----:R-:W-:Y:S02]  /*57f0*/  SHF.R.U64 R6, R22, R18.reuse, R5.reuse ;  /* 0x0000001216067219 */ /* 0x182fe40000001205 */
[----:B------:R-:W-:-:S04]  /*5800*/  SHF.R.U32.HI R5, RZ, R18, R5 ;  /* 0x00000012ff057219 */ /* 0x000fc80000011605 */
[----:B------:R-:W1:Y:S01]  /*5810*/  LDC R33, c[0x0][0x648] ;  /* 0x00019200ff217b82 */ /* 0x000e620000000800 */
[-CC-:B--2---:R-:W-:Y:S02]  /*5820*/  SHF.R.U64 R26, R6, R32.reuse, R5.reuse ;  /* 0x00000020061a7219 */ /* 0x184fe40000001205 */
[-C--:B------:R-:W-:Y:S02]  /*5830*/  SHF.L.U32 R17, R17, R32.reuse, RZ ;  /* 0x0000002011117219 */ /* 0x080fe400000006ff */
[-C--:B------:R-:W-:Y:S01]  /*5840*/  SHF.R.U32.HI R5, RZ, R32.reuse, R5 ;  /* 0x00000020ff057219 */ /* 0x080fe20000011605 */
[----:B------:R-:W-:Y:S01]  /*5850*/  IMAD.MOV.U32 R4, RZ, RZ, R26 ;  /* 0x000000ffff047224 */ /* 0x000fe200078e001a */
[----:B------:R-:W-:Y:S01]  /*5860*/  SHF.L.U32 R32, R19, R32, RZ ;  /* 0x0000002013207219 */ /* 0x000fe200000006ff */
[----:B------:R-:W2:Y:S01]  /*5870*/  LDC R36, c[0x0][0x638] ;  /* 0x00018e00ff247b82 */ /* 0x000ea20000000800 */
[----:B------:R-:W-:-:S07]  /*5880*/  LOP3.LUT R31, RZ, R17, RZ, 0x33, !PT ;  /* 0x00000011ff1f7212 */ /* 0x000fce00078e33ff */
[----:B------:R-:W0:Y:S01]  /*5890*/  LDC R37, c[0x0][0x610] ;  /* 0x00018400ff257b82 */ /* 0x000e220000000800 */
[----:B----4-:R-:W-:Y:S05]  /*58a0*/  @!P0 BRA `(.L_x_111) ;  /* 0x0000000000288947 */ /* 0x010fea0003800000 */
[----:B------:R-:W4:Y:S02]  /*58b0*/  LDC R19, c[0x0][0x64c] ;  /* 0x00019300ff137b82 */ /* 0x000f240000000800 */
[----:B----4-:R-:W-:-:S05]  /*58c0*/  IADD3 R19, P0, R26, R19, RZ ;  /* 0x000000131a137210 */ /* 0x010fca0007f1e0ff */
        /* <DEDUP_REMOVED lines=8> */
.L_x_111:
[----:B-1----:R-:W-:Y:S01]  /*5950*/  SHF.R.U64 R4, R4, R33, R5 ;  /* 0x0000002104047219 */ /* 0x002fe20000001205 */
[----:B0-----:R-:W-:Y:S01]  /*5960*/  VIADD R19, R28, 0xffffffff ;  /* 0xffffffff1c137836 */ /* 0x001fe20000000000 */
[----:B------:R-:W-:Y:S01]  /*5970*/  LOP3.LUT R17, R6, R31, RZ, 0xc0, !PT ;  /* 0x0000001f06117212 */ /* 0x000fe200078ec0ff */
[----:B------:R-:W-:Y:S02]  /*5980*/  IMAD.MOV R25, RZ, RZ, -R25 ;  /* 0x000000ffff197224 */ /* 0x000fe400078e0a19 */
[----:B------:R-:W-:Y:S02]  /*5990*/  IMAD.MOV R5, RZ, RZ, -R4 ;  /* 0x000000ffff057224 */ /* 0x000fe400078e0a04 */
[----:B------:R-:W-:Y:S01]  /*59a0*/  IMAD R6, R32, R4, R17 ;  /* 0x0000000420067224 */ /* 0x000fe200078e0211 */
[----:B------:R-:W-:Y:S01]  /*59b0*/  LOP3.LUT R17, R22, R19, RZ, 0xc0, !PT ;  /* 0x0000001316117212 */ /* 0x000fe200078ec0ff */
[----:B---3--:R-:W-:Y:S02]  /*59c0*/  @P4 IMAD R29, R27, R25, R30 ;  /* 0x000000191b1d4224 */ /* 0x008fe400078e021e */
[----:B--2---:R-:W-:-:S02]  /*59d0*/  IMAD R4, R5, R36, R26 ;  /* 0x0000002405047224 */ /* 0x004fc400078e021a */
[----:B------:R-:W-:Y:S02]  /*59e0*/  IMAD R6, R6, R37, R29 ;  /* 0x0000002506067224 */ /* 0x000fe400078e021d */
[----:B------:R-:W-:Y:S02]  /*59f0*/  IMAD R5, R4, R28, R17 ;  /* 0x0000001c04057224 */ /* 0x000fe400078e0211 */
[----:B------:R-:W-:-:S03]  /*5a00*/  IMAD.MOV.U32 R16, RZ, RZ, 0x1 ;  /* 0x00000001ff107424 */ /* 0x000fc600078e00ff */
[----:B------:R-:W-:Y:S02]  /*5a10*/  SEL R4, R5, R6, !P4 ;  /* 0x0000000605047207 */ /* 0x000fe40006000000 */
[----:B------:R-:W-:Y:S01]  /*5a20*/  SEL R6, R6, R5, !P4 ;  /* 0x0000000506067207 */ /* 0x000fe20006000000 */
[----:B------:R-:W-:-:S07]  /*5a30*/  IMAD.MOV.U32 R5, RZ, RZ, R24 ;  /* 0x000000ffff057224 */ /* 0x000fce00078e0018 */
.L_x_109:
[----:B------:R-:W-:Y:S02]  /*5a40*/  LOP3.LUT P0, RZ, R16, 0xff, RZ, 0xc0, !PT ;  /* 0x000000ff10ff7812 */ /* 0x000fe4000780c0ff */
[----:B------:R-:W-:-:S11]  /*5a50*/  LOP3.LUT R89, R89, 0x1, RZ, 0x3c, !PT ;  /* 0x0000000159597812 */ /* 0x000fd600078e3cff */
[----:B------:R-:W-:Y:S05]  /*5a60*/  @P0 BRA `(.L_x_112) ;  /* 0xffffffbc006c0947 */ /* 0x000fea000383ffff */
[----:B------:R-:W-:Y:S05]  /*5a70*/  EXIT ;  /* 0x000000000000794d */ /* 0x000fea0003800000 */
.L_x_18:
[----:B------:R-:W-:-:S08]  /*5a80*/  ISETP.NE.AND P0, PT, R18, RZ, PT ;  /* 0x000000ff1200720c */ /* 0x000fd00003f05270 */
[----:B--23-5:R-:W0:-:S00]  /*5a90*/  USETMAXREG.DEALLOC.CTAPOOL 0x28 ;  /* 0x00000028000079c8 */ /* 0x02ce0000080e0500 */
[----:B------:R-:W-:Y:S05]  /*5aa0*/  @P0 EXIT ;  /* 0x000000000000094d */ /* 0x000fea0003800000 */
[----:B0-----:R-:W-:Y:S01]  /*5ab0*/  LOP3.LUT P0, RZ, R20, 0xff, RZ, 0xc0, !PT ;  /* 0x000000ff14ff7812 */ /* 0x001fe2000780c0ff */
[----:B------:R-:W-:Y:S02]  /*5ac0*/  IMAD.MOV.U32 R12, RZ, RZ, 0x1 ;  /* 0x00000001ff0c7424 */ /* 0x000fe400078e00ff */
[----:B------:R-:W-:-:S10]  /*5ad0*/  IMAD.MOV.U32 R15, RZ, RZ, RZ ;  /* 0x000000ffff0f7224 */ /* 0x000fd400078e00ff */
[----:B------:R-:W-:Y:S05]  /*5ae0*/  @!P0 BRA `(.L_x_113) ;  /* 0x0000000c00608947 */ /* 0x000fea0003800000 */
[----:B------:R-:W0:Y:S01]  /*5af0*/  S2UR UR9, SR_CgaCtaId ;  /* 0x00000000000979c3 */ /* 0x000e220000008800 */
[----:B------:R-:W-:Y:S01]  /*5b00*/  UMOV UR11, 0x1 ;  /* 0x00000001000b7882 */ /* 0x000fe20000000000 */
[----:B------:R-:W-:Y:S01]  /*5b10*/  LOP3.LUT P0, RZ, R11, 0x1f, RZ, 0xc0, !PT ;  /* 0x0000001f0bff7812 */ /* 0x000fe2000780c0ff */
[----:B------:R-:W-:Y:S01]  /*5b20*/  ULDC UR5, c[0x0][0x658] ;  /* 0x0001960000057ab9 */ /* 0x000fe20000000800 */
[----:B------:R-:W-:Y:S01]  /*5b30*/  UMOV UR7, 0xffffffff ;  /* 0xffffffff00077882 */ /* 0x000fe20000000000 */
[----:B------:R-:W-:Y:S01]  /*5b40*/  BSSY B0, `(.L_x_113) ;  /* 0x00000d2000007945 */ /* 0x000fe20003800000 */
[----:B------:R-:W-:Y:S01]  /*5b50*/  USHF.L.U32 UR7, UR7, UR5, URZ ;  /* 0x0000000507077299 */ /* 0x000fe2000800063f */
[C---:B------:R-:W-:Y:S01]  /*5b60*/  ISETP.NE.AND P2, PT, R10.reuse, RZ, PT ;  /* 0x000000ff0a00720c */ /* 0x040fe20003f45270 */
[----:B------:R-:W-:Y:S01]  /*5b70*/  IMAD.MOV.U32 R14, RZ, RZ, 0x1 ;  /* 0x00000001ff0e7424 */ /* 0x000fe200078e00ff */
[----:B------:R-:W-:Y:S01]  /*5b80*/  ISETP.NE.OR P0, PT, R10, RZ, !P0 ;  /* 0x000000ff0a00720c */ /* 0x000fe20004705670 */
[----:B------:R-:W-:Y:S01]  /*5b90*/  IMAD.MOV.U32 R12, RZ, RZ, 0x1 ;  /* 0x00000001ff0c7424 */ /* 0x000fe200078e00ff */
[----:B------:R-:W-:Y:S01]  /*5ba0*/  LOP3.LUT R13, R7, 0x2, RZ, 0xfc, !PT ;  /* 0x00000002070d7812 */ /* 0x000fe200078efcff */
[----:B------:R-:W-:Y:S01]  /*5bb0*/  IMAD.MOV.U32 R15, RZ, RZ, RZ ;  /* 0x000000ffff0f7224 */ /* 0x000fe200078e00ff */
[----:B------:R-:W-:Y:S01]  /*5bc0*/  ULDC UR4, c[0x0][0x600] ;  /* 0x0001800000047ab9 */ /* 0x000fe20000000800 */
[----:B------:R-:W-:Y:S01]  /*5bd0*/  UMOV UR18, 0x5 ;  /* 0x0000000500127882 */ /* 0x000fe20000000000 */
[----:B------:R-:W-:-:S02]  /*5be0*/  UIADD3 UR25, UR13, 0x1, URZ ;  /* 0x000000010d197890 */ /* 0x000fc4000fffe03f */
[----:B------:R-:W-:Y:S02]  /*5bf0*/  UIADD3 UR4, UR4, -0x1, URZ ;  /* 0xffffffff04047890 */ /* 0x000fe4000fffe03f */
[----:B------:R-:W-:Y:S02]  /*5c00*/  USHF.L.U32 UR5, UR11, UR5, URZ ;  /* 0x000000050b057299 */ /* 0x000fe4000800063f */
[----:B------:R-:W-:Y:S01]  /*5c10*/  ULOP3.LUT UR7, URZ, UR7, URZ, 0x33, !UPT ;  /* 0x000000073f077292 */ /* 0x000fe2000f8e333f */
[----:B------:R-:W-:Y:S01]  /*5c20*/  ULDC.64 UR26, c[0x0][0x198] ;  /* 0x00006600001a7ab9 */ /* 0x000fe20000000a00 */
[----:B0-----:R-:W-:Y:S02]  /*5c30*/  ULOP3.LUT UR8, UR9, 0x1, URZ, 0xc0, !UPT ;  /* 0x0000000109087892 */ /* 0x001fe4000f8ec03f */
[----:B------:R-:W-:Y:S02]  /*5c40*/  USHF.R.U32.HI UR28, URZ, 0x1, UR9 ;  /* 0x000000013f1c7899 */ /* 0x000fe40008011609 */
[----:B------:R-:W-:-:S02]  /*5c50*/  USHF.L.U32 UR6, UR9, 0x5, URZ ;  /* 0x0000000509067899 */ /* 0x000fc4000800063f */
[----:B------:R-:W-:Y:S02]  /*5c60*/  USHF.L.U32 UR29, UR9, 0xc, URZ ;  /* 0x0000000c091d7899 */ /* 0x000fe4000800063f */
[----:B------:R-:W-:Y:S02]  /*5c70*/  ULOP3.LUT UR9, UR9, 0xfffffffe, URZ, 0xc0, !UPT ;  /* 0xfffffffe09097892 */ /* 0x000fe4000f8ec03f */
[----:B------:R-:W-:Y:S02]  /*5c80*/  UISETP.GT.U32.AND UP0, UPT, UR8, 0xffff, UPT ;  /* 0x0000ffff0800788c */ /* 0x000fe4000bf04070 */
[----:B------:R-:W-:Y:S02]  /*5c90*/  USHF.L.U32 UR10, UR11, UR9, URZ ;  /* 0x000000090b0a7299 */ /* 0x000fe4000800063f */
[----:B------:R-:W-:Y:S02]  /*5ca0*/  ULOP3.LUT UR9, UR9, 0x1, URZ, 0xfc, !UPT ;  /* 0x0000000109097892 */ /* 0x000fe4000f8efc3f */
[----:B------:R-:W-:-:S02]  /*5cb0*/  USEL UR8, UR8, 0xffff, !UP0 ;  /* 0x0000ffff08087887 */ /* 0x000fc4000c000000 */
[----:B------:R-:W-:Y:S02]  /*5cc0*/  USHF.L.U32 UR9, UR11, UR9, URZ ;  /* 0x000000090b097299 */ /* 0x000fe4000800063f */
[----:B------:R-:W-:Y:S02]  /*5cd0*/  ULOP3.LUT UR8, UR8, 0xffff, URZ, 0xc0, !UPT ;  /* 0x0000ffff08087892 */ /* 0x000fe4000f8ec03f */
[----:B------:R-:W-:Y:S02]  /*5ce0*/  ULOP3.LUT UR6, UR6, 0x20, URZ, 0xc0, !UPT ;  /* 0x0000002006067892 */ /* 0x000fe4000f8ec03f */
[----:B------:R-:W-:Y:S02]  /*5cf0*/  ULOP3.LUT UR19, UR10, UR9, URZ, 0xfc, !UPT ;  /* 0x000000090a137292 */ /* 0x000fe4000f8efc3f */
[----:B------:R-:W-:-:S12]  /*5d00*/  USHF.L.U32 UR18, UR18, UR8, URZ ;  /* 0x0000000812127299 */ /* 0x000fd8000800063f */
.L_x_125:
[----:B------:R-:W-:-:S03]  /*5d10*/  UMOV UR8, 0xffffffff ;  /* 0xffffffff00087882 */ /* 0x000fc60000000000 */
[----:B------:R-:W-:Y:S05]  /*5d20*/  BRA.DIV UR8, `(.L_x_114) ;  /* 0x0000001608587947 */ /* 0x000fea000b800000 */
[----:B------:R-:W-:-:S13]  /*5d30*/  ELECT P1, URZ, PT ;  /* 0x00000000003f782f */ /* 0x000fda0003820000 */
.L_x_148:
[----:B------:R-:W0:Y:S01]  /*5d40*/  LDC R10, c[0x0][0x28c] ;  /* 0x0000a300ff0a7b82 */ /* 0x000e220000000800 */
[----:B------:R-:W-:Y:S01]  /*5d50*/  BSSY B1, `(.L_x_115) ;  /* 0x000003c000017945 */ /* 0x000fe20003800000 */
[----:B0-----:R-:W-:-:S13]  /*5d60*/  ISETP.LT.OR P1, PT, R10, 0x1, !P1 ;  /* 0x000000010a00780c */ /* 0x001fda0004f21670 */
[----:B------:R-:W-:Y:S05]  /*5d70*/  @P1 BRA `(.L_x_116) ;  /* 0x0000000000e41947 */ /* 0x000fea0003800000 */
[----:B------:R-:W-:Y:S01]  /*5d80*/  LEA R10, R6, UR28, 0x1 ;  /* 0x0000001c060a7c11 */ /* 0x000fe2000f8e08ff */
[----:B------:R-:W-:Y:S01]  /*5d90*/  IMAD.MOV.U32 R18, RZ, RZ, RZ ;  /* 0x000000ffff127224 */ /* 0x000fe200078e00ff */
[----:B------:R-:W-:Y:S01]  /*5da0*/  LEA R16, R4, UR6, 0x6 ;  /* 0x0000000604107c11 */ /* 0x000fe2000f8e30ff */
[----:B------:R-:W-:Y:S02]  /*5db0*/  IMAD.U32 R20, RZ, RZ, UR25 ;  /* 0x00000019ff147e24 */ /* 0x000fe4000f8e00ff */
[----:B------:R-:W-:Y:S02]  /*5dc0*/  IMAD.MOV.U32 R4, RZ, RZ, R12 ;  /* 0x000000ffff047224 */ /* 0x000fe400078e000c */
[----:B------:R-:W-:Y:S02]  /*5dd0*/  IMAD.MOV.U32 R6, RZ, RZ, R15 ;  /* 0x000000ffff067224 */ /* 0x000fe400078e000f */
[----:B------:R-:W-:-:S07]  /*5de0*/  IMAD.SHL.U32 R17, R10, 0x20, RZ ;  /* 0x000000200a117824 */ /* 0x000fce00078e00ff */
.L_x_120:
[----:B------:R-:W0:Y:S01]  /*5df0*/  S2R R11, SR_CgaCtaId ;  /* 0x00000000000b7919 */ /* 0x000e220000008800 */
[----:B------:R-:W-:-:S04]  /*5e00*/  MOV R10, 0x400 ;  /* 0x00000400000a7802 */ /* 0x000fc80000000f00 */
[----:B0-----:R-:W-:Y:S02]  /*5e10*/  LEA R21, R11, R10, 0x18 ;  /* 0x0000000a0b157211 */ /* 0x001fe400078ec0ff */
[----:B------:R-:W-:Y:S01]  /*5e20*/  SHF.L.U32 R10, R4, 0x1f, RZ ;  /* 0x0000001f040a7819 */ /* 0x000fe200000006ff */
[----:B------:R-:W0:Y:S02]  /*5e30*/  @!P2 LDC R11, c[0x0][0x500] ;  /* 0x00014000ff0bab82 */ /* 0x000e240000000800 */
[----:B------:R-:W-:-:S04]  /*5e40*/  IMAD R19, R6, 0x8, R21 ;  /* 0x0000000806137824 */ /* 0x000fc800078e0215 */
[----:B------:R-:W1:Y:S02]  /*5e50*/  SYNCS.PHASECHK.TRANS64.TRYWAIT P1, [R19+URZ+0x70], R10 ;  /* 0x0000700a130075a7 */ /* 0x000e64000802017f */
[----:B-1----:R-:W-:Y:S05]  /*5e60*/  @!P1 BRA `(.L_x_117) ;  /* 0x0000001400289947 */ /* 0x002fea0003800000 */
.L_x_149:
[----:B-1----:R-:W-:Y:S01]  /*5e70*/  PRMT R10, R13, 0x9910, RZ ;  /* 0x000099100d0a7816 */ /* 0x002fe200000000ff */
[----:B0-----:R0:W-:Y:S03]  /*5e80*/  @!P2 SYNCS.ARRIVE.TRANS64 RZ, [R19+URZ], R11 ;  /* 0x0000000b13ffa9a7 */ /* 0x0011e6000800003f */
[----:B------:R-:W-:-:S13]  /*5e90*/  ISETP.NE.AND P1, PT, R10, 0x2, PT ;  /* 0x000000020a00780c */ /* 0x000fda0003f25270 */
[----:B0-----:R-:W-:Y:S05]  /*5ea0*/  @P1 BRA `(.L_x_118) ;  /* 0x0000000000041947 */ /* 0x001fea0003800000 */
[----:B------:R-:W-:Y:S01]  /*5eb0*/  BPT.TRAP 0x1 ;  /* 0x000000040000795c */ /* 0x000fe20000300000 */
.L_x_118:
[----:B------:R-:W-:Y:S05]  /*5ec0*/  @P0 BRA `(.L_x_119) ;  /* 0x0000000000040947 */ /* 0x000fea0003800000 */
[----:B------:R-:W-:Y:S01]  /*5ed0*/  BPT.TRAP 0x1 ;  /* 0x000000040000795c */ /* 0x000fe20000300000 */
.L_x_119:
[----:B------:R-:W-:Y:S01]  /*5ee0*/  R2UR UR8, R6 ;  /* 0x00000000060872ca */ /* 0x000fe200000e0000 */
[----:B------:R-:W-:Y:S01]  /*5ef0*/  VIADD R20, R20, 0xffffffff ;  /* 0xffffffff14147836 */ /* 0x000fe20000000000 */
[----:B------:R-:W-:Y:S01]  /*5f00*/  R2UR UR22, R21 ;  /* 0x00000000151672ca */ /* 0x000fe200000e0000 */
[----:B------:R-:W-:Y:S01]  /*5f10*/  UIADD3 UR14, UP0, UR26, 0xf0, URZ ;  /* 0x000000f01a0e7890 */ /* 0x000fe2000ff1e03f */
[----:B------:R-:W-:Y:S01]  /*5f20*/  R2UR UR23, R17 ;  /* 0x00000000111772ca */ /* 0x000fe200000e0000 */
[----:B------:R-:W-:Y:S01]  /*5f30*/  UIADD3 UR32, UP1, UR26, 0x1f0, URZ ;  /* 0x000001f01a207890 */ /* 0x000fe2000ff3e03f */
[----:B------:R-:W-:Y:S01]  /*5f40*/  R2UR UR9, R19 ;  /* 0x00000000130972ca */ /* 0x000fe200000e0000 */
[----:B------:R-:W-:Y:S01]  /*5f50*/  UIADD3.X UR15, URZ, UR27, URZ, UP0, !UPT ;  /* 0x0000001b3f0f7290 */ /* 0x000fe200087fe43f */
[----:B------:R-:W-:Y:S01]  /*5f60*/  R2UR UR10, R18 ;  /* 0x00000000120a72ca */ /* 0x000fe200000e0000 */
[----:B------:R-:W-:Y:S01]  /*5f70*/  UPRMT UR20, URZ, 0x5410, UR18 ;  /* 0x000054103f147896 */ /* 0x000fe20008000012 */
[----:B------:R-:W-:Y:S01]  /*5f80*/  R2UR UR12, R5 ;  /* 0x00000000050c72ca */ /* 0x000fe200000e0000 */
[----:B------:R-:W-:Y:S01]  /*5f90*/  VIADD R6, R6, 0x1 ;  /* 0x0000000106067836 */ /* 0x000fe20000000000 */
[----:B------:R-:W-:Y:S01]  /*5fa0*/  R2UR UR24, R16 ;  /* 0x00000000101872ca */ /* 0x000fe200000e0000 */
[----:B------:R-:W-:Y:S01]  /*5fb0*/  USHF.L.U32 UR8, UR8, 0xd, URZ ;  /* 0x0000000d08087899 */ /* 0x000fe2000800063f */
[----:B------:R-:W-:Y:S01]  /*5fc0*/  ISETP.GT.AND P3, PT, R20, 0x1, PT ;  /* 0x000000011400780c */ /* 0x000fe20003f64270 */
[----:B------:R-:W-:Y:S01]  /*5fd0*/  UPRMT UR30, URZ, 0x5410, UR19 ;  /* 0x000054103f1e7896 */ /* 0x000fe20008000013 */
[----:B------:R-:W-:Y:S01]  /*5fe0*/  ISETP.NE.AND P1, PT, R6, 0xe, PT ;  /* 0x0000000e0600780c */ /* 0x000fe20003f25270 */
[----:B------:R-:W-:Y:S01]  /*5ff0*/  ULEA UR11, UR28, UR8, 0xc ;  /* 0x000000081c0b7291 */ /* 0x000fe2000f8e603f */
[----:B------:R-:W-:Y:S01]  /*6000*/  VIADD R18, R18, 0x80 ;  /* 0x0000008012127836 */ /* 0x000fe20000000000 */
[----:B------:R-:W-:Y:S01]  /*6010*/  ULOP3.LUT UR8, UR8, 0x1000, UR29, 0xf8, !UPT ;  /* 0x0000100008087892 */ /* 0x000fe2000f8ef81d */
[----:B------:R-:W-:Y:S01]  /*6020*/  SEL R11, RZ, 0x1, P1 ;  /* 0x00000001ff0b7807 */ /* 0x000fe20000800000 */
[----:B------:R-:W-:Y:S01]  /*6030*/  UIADD3 UR21, UR22, 0x200, UR11 ;  /* 0x0000020016157890 */ /* 0x000fe2000fffe00b */
[----:B------:R-:W-:Y:S01]  /*6040*/  SEL R6, R6, RZ, P1 ;  /* 0x000000ff06067207 */ /* 0x000fe20000800000 */
[----:B------:R-:W-:Y:S01]  /*6050*/  UIADD3 UR22, UR22, 0x1c200, UR8 ;  /* 0x0001c20016167890 */ /* 0x000fe2000fffe008 */
[----:B------:R-:W-:Y:S01]  /*6060*/  LOP3.LUT R4, R4, R11, RZ, 0x3c, !PT ;  /* 0x0000000b04047212 */ /* 0x000fe200078e3cff */
[----:B------:R-:W-:Y:S01]  /*6070*/  UIADD3.X UR33, URZ, UR27, URZ, UP1, !UPT ;  /* 0x0000001b3f217290 */ /* 0x000fe20008ffe43f */
[----:B------:R-:W-:Y:S01]  /*6080*/  UMOV UR16, 0x0 ;  /* 0x0000000000107882 */ /* 0x000fe20000000000 */
[----:B------:R-:W-:Y:S01]  /*6090*/  UMOV UR17, 0x10000000 ;  /* 0x1000000000117882 */ /* 0x000fe20000000000 */
[----:B------:R-:W-:Y:S01]  /*60a0*/  UMOV UR11, UR23 ;  /* 0x00000017000b7c82 */ /* 0x000fe20008000000 */
[----:B------:R-:W-:-:S02]  /*60b0*/  UMOV UR8, UR21 ;  /* 0x0000001500087c82 */ /* 0x000fc40008000000 */
[----:B------:R0:W-:Y:S02]  /*60c0*/  UTMALDG.3D.MULTICAST [UR8], [UR14], UR20, desc[UR16] ;  /* 0x000010080e0073b4 */ /* 0x0001e40008011814 */
[----:B0-----:R-:W-:Y:S01]  /*60d0*/  UMOV UR8, UR22 ;  /* 0x0000001600087c82 */ /* 0x001fe20008000000 */
[----:B------:R-:W-:Y:S02]  /*60e0*/  UMOV UR11, UR24 ;  /* 0x00000018000b7c82 */ /* 0x000fe40008000000 */
[----:B------:R0:W-:Y:S02]  /*60f0*/  UTMALDG.3D.MULTICAST [UR8], [UR32], UR30, desc[UR16] ;  /* 0x00001008200073b4 */ /* 0x0001e4000801181e */
[----:B0-----:R-:W-:Y:S05]  /*6100*/  @P3 BRA `(.L_x_120) ;  /* 0xfffffffc00383947 */ /* 0x001fea000383ffff */
.L_x_116:
[----:B------:R-:W-:Y:S05]  /*6110*/  BSYNC B1 ;  /* 0x0000000000017941 */ /* 0x000fea0003800000 */
.L_x_115:
[----:B------:R-:W-:Y:S01]  /*6120*/  LOP3.LUT P5, RZ, R14, 0xff, RZ, 0xc0, !PT ;  /* 0x000000ff0eff7812 */ /* 0x000fe200078ac0ff */
[----:B------:R-:W-:Y:S01]  /*6130*/  VIADD R6, R15, UR13 ;  /* 0x0000000d0f067c36 */ /* 0x000fe20008000000 */
[----:B------:R-:W-:Y:S01]  /*6140*/  ULDC.64 UR8, c[0x0][0x650] ;  /* 0x0001940000087ab9 */ /* 0x000fe20000000a00 */
[----:B------:R-:W-:Y:S01]  /*6150*/  IMAD.U32 R11, RZ, RZ, UR13 ;  /* 0x0000000dff0b7e24 */ /* 0x000fe2000f8e00ff */
[----:B------:R-:W-:Y:S01]  /*6160*/  UISETP.GE.U32.AND UP0, UPT, UR13, 0xe, UPT ;  /* 0x0000000e0d00788c */ /* 0x000fe2000bf06070 */
[----:B------:R-:W-:Y:S01]  /*6170*/  BSSY B1, `(.L_x_121) ;  /* 0x000006c000017945 */ /* 0x000fe20003800000 */
[----:B------:R-:W-:Y:S02]  /*6180*/  SHF.R.U32.HI R4, RZ, 0x1, R6 ;  /* 0x00000001ff047819 */ /* 0x000fe40000011606 */
[----:B------:R-:W-:Y:S02]  /*6190*/  ISETP.GT.U32.AND P1, PT, R6, 0xd, PT ;  /* 0x0000000d0600780c */ /* 0x000fe40003f24070 */
[----:B------:R-:W-:-:S02]  /*61a0*/  PLOP3.LUT P3, PT, PT, PT, UP0, 0x80, 0x0 ;  /* 0x000000000000781c */ /* 0x000fc40003f6f008 */
[----:B------:R-:W-:Y:S01]  /*61b0*/  ISETP.LT.U32.AND P1, PT, R11, 0xe, P1 ;  /* 0x0000000e0b00780c */ /* 0x000fe20000f21070 */
[----:B------:R-:W0:Y:S01]  /*61c0*/  @P5 S2R R10, SR_CgaCtaId ;  /* 0x00000000000a5919 */ /* 0x000e220000008800 */
[----:B------:R-:W-:Y:S02]  /*61d0*/  @P5 MOV R5, 0x400 ;  /* 0x0000040000055802 */ /* 0x000fe40000000f00 */
[----:B------:R-:W-:Y:S02]  /*61e0*/  PRMT R14, RZ, 0x7610, R14 ;  /* 0x00007610ff0e7816 */ /* 0x000fe4000000000e */
[----:B0-----:R-:W-:Y:S01]  /*61f0*/  @P5 LEA R10, R10, R5, 0x18 ;  /* 0x000000050a0a5211 */ /* 0x001fe200078ec0ff */
[----:B------:R-:W-:-:S03]  /*6200*/  IMAD.WIDE.U32 R4, R4, -0x6db6db6d, RZ ;  /* 0x9249249304047825 */ /* 0x000fc600078e00ff */
[----:B------:R0:W-:Y:S01]  /*6210*/  @P5 SYNCS.ARRIVE.TRANS64.A1T0 RZ, [R10+URZ+0x118], RZ ;  /* 0x000118ff0aff59a7 */ /* 0x0001e2000810003f */
[----:B------:R-:W-:Y:S01]  /*6220*/  IADD3 R2, P5, R2, R8, RZ ;  /* 0x0000000802027210 */ /* 0x000fe20007fbe0ff */
[----:B------:R-:W-:Y:S01]  /*6230*/  IMAD.MOV.U32 R4, RZ, RZ, -0x1 ;  /* 0xffffffffff047424 */ /* 0x000fe200078e00ff */
[----:B------:R-:W-:Y:S02]  /*6240*/  SHF.R.U32.HI R11, RZ, 0x2, R5 ;  /* 0x00000002ff0b7819 */ /* 0x000fe40000011605 */
[----:B------:R-:W-:Y:S01]  /*6250*/  SEL R5, RZ, 0x1, !P1 ;  /* 0x00000001ff057807 */ /* 0x000fe20004800000 */
[----:B------:R-:W-:Y:S01]  /*6260*/  IMAD.X R3, R3, 0x1, R0, P5 ;  /* 0x0000000103037824 */ /* 0x000fe200028e0600 */
[----:B------:R-:W-:Y:S01]  /*6270*/  ISETP.GE.U32.AND P1, PT, R2, UR8, PT ;  /* 0x0000000802007c0c */ /* 0x000fe2000bf26070 */
[----:B------:R-:W-:Y:S01]  /*6280*/  IMAD R15, R11, -0xe, R6 ;  /* 0xfffffff20b0f7824 */ /* 0x000fe200078e0206 */
[----:B------:R-:W-:Y:S01]  /*6290*/  LOP3.LUT R12, R12, R5, RZ, 0x3c, !PT ;  /* 0x000000050c0c7212 */ /* 0x000fe200078e3cff */
[----:B------:R-:W-:Y:S01]  /*62a0*/  IMAD.MOV.U32 R6, RZ, RZ, -0x1 ;  /* 0xffffffffff067424 */ /* 0x000fe200078e00ff */
[----:B------:R-:W-:Y:S01]  /*62b0*/  ISETP.GE.U32.AND.EX P1, PT, R3, UR9, PT, P1 ;  /* 0x0000000903007c0c */ /* 0x000fe2000bf26110 */
[----:B------:R-:W-:Y:S01]  /*62c0*/  IMAD.MOV.U32 R5, RZ, RZ, -0x1 ;  /* 0xffffffffff057424 */ /* 0x000fe200078e00ff */
[----:B------:R-:W-:-:S02]  /*62d0*/  @P3 LOP3.LUT R12, R12, 0x1, R11, 0x78, !PT ;  /* 0x000000010c0c3812 */ /* 0x000fc400078e780b */
[----:B0-----:R-:W-:-:S09]  /*62e0*/  PRMT R10, RZ, 0x7610, R10 ;  /* 0x00007610ff0a7816 */ /* 0x001fd2000000000a */
[----:B------:R-:W-:Y:S05]  /*62f0*/  @P1 BRA `(.L_x_122) ;  /* 0x00000004004c1947 */ /* 0x000fea0003800000 */
[----:B------:R-:W0:Y:S01]  /*6300*/  S2R R17, SR_CTAID.X ;  /* 0x0000000000117919 */ /* 0x000e220000002500 */
[----:B------:R-:W-:Y:S01]  /*6310*/  ULDC.64 UR8, c[0x0][0x628] ;  /* 0x00018a0000087ab9 */ /* 0x000fe20000000a00 */
[----:B------:R-:W1:Y:S01]  /*6320*/  LDC R18, c[0x0][0x144] ;  /* 0x00005100ff127b82 */ /* 0x000e620000000800 */
[----:B------:R-:W-:Y:S01]  /*6330*/  ISETP.NE.U32.AND P1, PT, RZ, UR8, PT ;  /* 0x00000008ff007c0c */ /* 0x000fe2000bf25070 */
[----:B------:R-:W2:Y:S01]  /*6340*/  S2R R6, SR_CTAID.Y ;  /* 0x0000000000067919 */ /* 0x000ea20000002600 */
[----:B------:R-:W-:Y:S01]  /*6350*/  ULDC UR10, c[0x0][0x150] ;  /* 0x00005400000a7ab9 */ /* 0x000fe20000000800 */
[----:B------:R-:W-:Y:S01]  /*6360*/  ULDC UR11, c[0x0][0x630] ;  /* 0x00018c00000b7ab9 */ /* 0x000fe20000000800 */
[----:B------:R-:W-:Y:S01]  /*6370*/  ISETP.NE.AND.EX P1, PT, RZ, UR9, PT, P1 ;  /* 0x00000009ff007c0c */ /* 0x000fe2000bf25310 */
[----:B------:R-:W-:Y:S01]  /*6380*/  IMAD.MOV.U32 R4, RZ, RZ, R2 ;  /* 0x000000ffff047224 */ /* 0x000fe200078e0002 */
[----:B0-----:R-:W-:-:S05]  /*6390*/  I2FP.F32.U32 R5, R17 ;  /* 0x0000001100057245 */ /* 0x001fca0000201000 */
[----:B------:R-:W-:Y:S01]  /*63a0*/  FMUL R20, R5, UR10 ;  /* 0x0000000a05147c20 */ /* 0x000fe20008400000 */
[----:B------:R-:W-:-:S05]  /*63b0*/  IMAD.MOV.U32 R5, RZ, RZ, R3 ;  /* 0x000000ffff057224 */ /* 0x000fca00078e0003 */
[----:B--2---:R-:W-:Y:S05]  /*63c0*/  @!P1 BRA `(.L_x_123) ;  /* 0x0000000000289947 */ /* 0x004fea0003800000 */
[----:B------:R-:W-:Y:S02]  /*63d0*/  ULDC UR10, c[0x0][0x634] ;  /* 0x00018d00000a7ab9 */ /* 0x000fe40000000800 */
[----:B------:R-:W-:-:S05]  /*63e0*/  IADD3 R5, P1, R2, UR10, RZ ;  /* 0x0000000a02057c10 */ /* 0x000fca000ff3e0ff */
[----:B------:R-:W-:-:S04]  /*63f0*/  IMAD.X R19, RZ, RZ, R3, P1 ;  /* 0x000000ffff137224 */ /* 0x000fc800008e0603 */
[----:B------:R-:W-:-:S04]  /*6400*/  IMAD.WIDE.U32 R10, R19, UR8, RZ ;  /* 0x00000008130a7c25 */ /* 0x000fc8000f8e00ff */
[----:B------:R-:W-:-:S04]  /*6410*/  IMAD.WIDE.U32 R10, P1, R5, UR9, R10 ;  /* 0x00000009050a7c25 */ /* 0x000fc8000f82000a */
[----:B------:R-:W-:-:S04]  /*6420*/  IMAD.WIDE.U32 R4, R5, UR8, RZ ;  /* 0x0000000805047c25 */ /* 0x000fc8000f8e00ff */
[----:B------:R-:W-:Y:S01]  /*6430*/  IMAD.MOV.U32 R4, RZ, RZ, R11 ;  /* 0x000000ffff047224 */ /* 0x000fe200078e000b */
[----:B------:R-:W-:Y:S01]  /*6440*/  IADD3 RZ, P3, R5, R10, RZ ;  /* 0x0000000a05ff7210 */ /* 0x000fe20007f7e0ff */
[----:B------:R-:W-:-:S04]  /*6450*/  IMAD.X R5, RZ, RZ, RZ, P1 ;  /* 0x000000ffff057224 */ /* 0x000fc800008e06ff */
[----:B------:R-:W-:-:S08]  /*6460*/  IMAD.WIDE.U32.X R4, R19, UR9, R4, P3 ;  /* 0x0000000913047c25 */ /* 0x000fd000098e0404 */
.L_x_123:
[--C-:B------:R-:W-:Y:S01]  /*6470*/  SHF.R.U64 R16, R4, UR11, R5.reuse ;  /* 0x0000000b04107c19 */ /* 0x100fe20008001205 */
[----:B------:R-:W0:Y:S01]  /*6480*/  F2I.U32.TRUNC.NTZ R20, R20 ;  /* 0x0000001400147305 */ /* 0x000e22000020f000 */
[----:B------:R-:W-:Y:S01]  /*6490*/  SHF.R.U32.HI R4, RZ, UR11, R5 ;  /* 0x0000000bff047c19 */ /* 0x000fe20008011605 */
[----:B------:R-:W-:Y:S01]  /*64a0*/  ULDC.64 UR8, c[0x0][0x620] ;  /* 0x0001880000087ab9 */ /* 0x000fe20000000a00 */
[----:B------:R-:W-:Y:S01]  /*64b0*/  IADD3 R11, P1, RZ, -R16, RZ ;  /* 0x80000010ff0b7210 */ /* 0x000fe20007f3e0ff */
[----:B------:R-:W-:Y:S01]  /*64c0*/  ULDC.64 UR10, c[0x0][0x640] ;  /* 0x00019000000a7ab9 */ /* 0x000fe20000000a00 */
[----:B------:R-:W2:Y:S03]  /*64d0*/  LDC R21, c[0x0][0x148] ;  /* 0x00005200ff157b82 */ /* 0x000ea60000000800 */
[----:B------:R-:W-:Y:S01]  /*64e0*/  IMAD.X R4, RZ, RZ, ~R4, P1 ;  /* 0x000000ffff047224 */ /* 0x000fe200008e0e04 */
[----:B------:R-:W-:-:S03]  /*64f0*/  ISETP.NE.U32.AND P1, PT, RZ, UR10, PT ;  /* 0x0000000aff007c0c */ /* 0x000fc6000bf25070 */
[----:B------:R-:W-:Y:S01]  /*6500*/  IMAD R10, R4, UR8, RZ ;  /* 0x00000008040a7c24 */ /* 0x000fe2000f8e02ff */
[----:B------:R-:W-:Y:S01]  /*6510*/  ISETP.NE.AND.EX P1, PT, RZ, UR11, PT, P1 ;  /* 0x0000000bff007c0c */ /* 0x000fe2000bf25310 */
[----:B------:R-:W-:Y:S01]  /*6520*/  IMAD.WIDE.U32 R4, R11, UR8, R2 ;  /* 0x000000080b047c25 */ /* 0x000fe2000f8e0002 */
[----:B------:R-:W-:-:S03]  /*6530*/  ULDC UR8, c[0x0][0x618] ;  /* 0x0001860000087ab9 */ /* 0x000fc60000000800 */
[----:B------:R-:W-:Y:S01]  /*6540*/  IMAD R11, R11, UR9, R10 ;  /* 0x000000090b0b7c24 */ /* 0x000fe2000f8e020a */
[----:B------:R-:W-:Y:S01]  /*6550*/  ULDC UR9, c[0x0][0x154] ;  /* 0x0000550000097ab9 */ /* 0x000fe20000000800 */
[----:B0-----:R-:W-:Y:S02]  /*6560*/  IMAD.MOV R10, RZ, RZ, -R20 ;  /* 0x000000ffff0a7224 */ /* 0x001fe400078e0a14 */
[----:B------:R-:W-:Y:S02]  /*6570*/  IMAD.IADD R5, R5, 0x1, R11 ;  /* 0x0000000105057824 */ /* 0x000fe400078e020b */
[----:B-1----:R-:W-:Y:S01]  /*6580*/  IMAD R17, R18, R10, R17 ;  /* 0x0000000a12117224 */ /* 0x002fe200078e0211 */
[----:B------:R-:W-:Y:S02]  /*6590*/  I2FP.F32.U32 R10, R6 ;  /* 0x00000006000a7245 */ /* 0x000fe40000201000 */
[--C-:B------:R-:W-:Y:S02]  /*65a0*/  SHF.R.U64 R18, R4, UR8, R5.reuse ;  /* 0x0000000804127c19 */ /* 0x100fe40008001205 */
[----:B------:R-:W-:Y:S01]  /*65b0*/  SHF.R.U32.HI R5, RZ, UR8, R5 ;  /* 0x00000008ff057c19 */ /* 0x000fe20008011605 */
[----:B------:R-:W-:Y:S01]  /*65c0*/  FMUL R10, R10, UR9 ;  /* 0x000000090a0a7c20 */ /* 0x000fe20008400000 */
[----:B------:R-:W-:-:S02]  /*65d0*/  ULDC UR8, c[0x0][0x608] ;  /* 0x0001820000087ab9 */ /* 0x000fc40000000800 */
[--C-:B------:R-:W-:Y:S01]  /*65e0*/  SHF.R.U64 R20, R18, UR8, R5.reuse ;  /* 0x0000000812147c19 */ /* 0x100fe20008001205 */
[----:B------:R0:W1:Y:S01]  /*65f0*/  F2I.U32.TRUNC.NTZ R22, R10 ;  /* 0x0000000a00167305 */ /* 0x000062000020f000 */
[----:B------:R-:W-:Y:S01]  /*6600*/  SHF.R.U32.HI R5, RZ, UR8, R5 ;  /* 0x00000008ff057c19 */ /* 0x000fe20008011605 */
[----:B------:R-:W-:-:S03]  /*6610*/  ULDC UR8, c[0x0][0x658] ;  /* 0x0001960000087ab9 */ /* 0x000fc60000000800 */
[--C-:B------:R-:W-:Y:S02]  /*6620*/  SHF.R.U64 R19, R20, UR8, R5.reuse ;  /* 0x0000000814137c19 */ /* 0x100fe40008001205 */
[----:B------:R-:W-:-:S03]  /*6630*/  SHF.R.U32.HI R23, RZ, UR8, R5 ;  /* 0x00000008ff177c19 */ /* 0x000fc60008011605 */
[----:B------:R-:W-:Y:S02]  /*6640*/  IMAD.MOV.U32 R4, RZ, RZ, R19 ;  /* 0x000000ffff047224 */ /* 0x000fe400078e0013 */
[----:B------:R-:W-:Y:S01]  /*6650*/  IMAD.MOV.U32 R5, RZ, RZ, R23 ;  /* 0x000000ffff057224 */ /* 0x000fe200078e0017 */
[----:B0-----:R-:W-:Y:S06]  /*6660*/  @!P1 BRA `(.L_x_124) ;  /* 0x0000000000289947 */ /* 0x001fec0003800000 */
        /* <DEDUP_REMOVED lines=10> */
.L_x_124:
[----:B------:R-:W-:Y:S01]  /*6710*/  ULDC UR8, c[0x0][0x648] ;  /* 0x0001920000087ab9 */ /* 0x000fe20000000800 */
[----:B-1----:R-:W-:Y:S01]  /*6720*/  IMAD.MOV R22, RZ, RZ, -R22 ;  /* 0x000000ffff167224 */ /* 0x002fe200078e0a16 */
[----:B------:R-:W-:Y:S01]  /*6730*/  SHF.R.U64 R5, R4, UR8, R5 ;  /* 0x0000000804057c19 */ /* 0x000fe20008001205 */
[----:B------:R-:W-:Y:S01]  /*6740*/  ULDC UR8, c[0x0][0x638] ;  /* 0x00018e0000087ab9 */ /* 0x000fe20000000800 */
[----:B------:R-:W-:Y:S01]  /*6750*/  LOP3.LUT R4, R20, UR7, RZ, 0xc0, !PT ;  /* 0x0000000714047c12 */ /* 0x000fe2000f8ec0ff */
[----:B--2---:R-:W-:Y:S01]  /*6760*/  @P4 IMAD R17, R21, R22, R6 ;  /* 0x0000001615114224 */ /* 0x004fe200078e0206 */
[----:B------:R-:W-:Y:S01]  /*6770*/  LOP3.LUT R18, R18, UR4, RZ, 0xc0, !PT ;  /* 0x0000000412127c12 */ /* 0x000fe2000f8ec0ff */
[----:B------:R-:W-:Y:S01]  /*6780*/  IMAD.MOV R6, RZ, RZ, -R5 ;  /* 0x000000ffff067224 */ /* 0x000fe200078e0a05 */
[----:B------:R-:W-:Y:S01]  /*6790*/  ULDC UR9, c[0x0][0x610] ;  /* 0x0001840000097ab9 */ /* 0x000fe20000000800 */
[----:B------:R-:W-:Y:S02]  /*67a0*/  IMAD R4, R5, UR5, R4 ;  /* 0x0000000505047c24 */ /* 0x000fe4000f8e0204 */
[----:B------:R-:W-:Y:S01]  /*67b0*/  IMAD R19, R6, UR8, R19 ;  /* 0x0000000806137c24 */ /* 0x000fe2000f8e0213 */
[----:B------:R-:W-:Y:S01]  /*67c0*/  ULDC UR8, c[0x0][0x600] ;  /* 0x0001800000087ab9 */ /* 0x000fe20000000800 */
[----:B------:R-:W-:-:S02]  /*67d0*/  IMAD R17, R4, UR9, R17 ;  /* 0x0000000904117c24 */ /* 0x000fc4000f8e0211 */
[----:B------:R-:W-:Y:S02]  /*67e0*/  IMAD R6, R19, UR8, R18 ;  /* 0x0000000813067c24 */ /* 0x000fe4000f8e0212 */
[----:B------:R-:W-:Y:S02]  /*67f0*/  IMAD.MOV.U32 R10, RZ, RZ, 0x1 ;  /* 0x00000001ff0a7424 */ /* 0x000fe400078e00ff */
[----:B------:R-:W-:Y:S01]  /*6800*/  IMAD.MOV.U32 R5, RZ, RZ, R16 ;  /* 0x000000ffff057224 */ /* 0x000fe200078e0010 */
[----:B------:R-:W-:Y:S02]  /*6810*/  SEL R4, R6, R17, !P4 ;  /* 0x0000001106047207 */ /* 0x000fe40006000000 */
[----:B------:R-:W-:-:S07]  /*6820*/  SEL R6, R17, R6, !P4 ;  /* 0x0000000611067207 */ /* 0x000fce0006000000 */
.L_x_122:
[----:B------:R-:W-:Y:S05]  /*6830*/  BSYNC B1 ;  /* 0x0000000000017941 */ /* 0x000fea0003800000 */
.L_x_121:
[----:B------:R-:W-:-:S13]  /*6840*/  LOP3.LUT P1, RZ, R10, 0xff, RZ, 0xc0, !PT ;  /* 0x000000ff0aff7812 */ /* 0x000fda000782c0ff */
[----:B------:R-:W-:Y:S05]  /*6850*/  @P1 BRA `(.L_x_125) ;  /* 0xfffffff4002c1947 */ /* 0x000fea000383ffff */
[----:B------:R-:W-:Y:S05]  /*6860*/  BSYNC B0 ;  /* 0x0000000000007941 */ /* 0x000fea0003800000 */
.L_x_113:
[----:B------:R-:W-:-:S03]  /*6870*/  UMOV UR8, 0xffffffff ;  /* 0xffffffff00087882 */ /* 0x000fc60000000000 */
[----:B------:R-:W-:Y:S05]  /*6880*/  BRA.DIV UR8, `(.L_x_126) ;  /* 0x0000000a08b47947 */ /* 0x000fea000b800000 */
[----:B------:R-:W-:-:S13]  /*6890*/  ELECT P0, URZ, PT ;  /* 0x00000000003f782f */ /* 0x000fda0003800000 */
.L_x_152:
[----:B------:R-:W-:Y:S04]  /*68a0*/  BSSY B0, `(.L_x_127) ;  /* 0x0000085000007945 */ /* 0x000fe80003800000 */
[----:B------:R-:W-:Y:S05]  /*68b0*/  @!P0 BRA `(.L_x_128) ;  /* 0x00000008000c8947 */ /* 0x000fea0003800000 */
[----:B------:R-:W-:-:S04]  /*68c0*/  LOP3.LUT R7, R7, 0x2, RZ, 0xfc, !PT ;  /* 0x0000000207077812 */ /* 0x000fc800078efcff */
[----:B------:R-:W-:-:S13]  /*68d0*/  ISETP.NE.AND P0, PT, R7, 0x3, PT ;  /* 0x000000030700780c */ /* 0x000fda0003f05270 */
[----:B------:R-:W-:Y:S05]  /*68e0*/  @!P0 BRA `(.L_x_129) ;  /* 0x0000000000048947 */ /* 0x000fea0003800000 */
[----:B------:R-:W-:Y:S01]  /*68f0*/  BPT.TRAP 0x1 ;  /* 0x000000040000795c */ /* 0x000fe20000300000 */
.L_x_129:
[----:B------:R-:W0:Y:S01]  /*6900*/  S2R R3, SR_CgaCtaId ;  /* 0x0000000000037919 */ /* 0x000e220000008800 */
[----:B------:R-:W-:Y:S02]  /*6910*/  MOV R0, 0x400 ;  /* 0x0000040000007802 */ /* 0x000fe40000000f00 */
[----:B------:R-:W-:Y:S02]  /*6920*/  SHF.L.U32 R2, R12, 0x1f, RZ ;  /* 0x0000001f0c027819 */ /* 0x000fe400000006ff */
[----:B0-----:R-:W-:-:S05]  /*6930*/  LEA R0, R3, R0, 0x18 ;  /* 0x0000000003007211 */ /* 0x001fca00078ec0ff */
[----:B------:R-:W-:-:S04]  /*6940*/  VIADD R0, R0, 0x70 ;  /* 0x0000007000007836 */ /* 0x000fc80000000000 */
[C---:B------:R-:W-:Y:S02]  /*6950*/  IMAD R5, R15.reuse, 0x8, R0 ;  /* 0x000000080f057824 */ /* 0x040fe400078e0200 */
[----:B------:R-:W-:Y:S02]  /*6960*/  VIADD R15, R15, 0x1 ;  /* 0x000000010f0f7836 */ /* 0x000fe40000000000 */
[----:B------:R-:W0:Y:S03]  /*6970*/  SYNCS.PHASECHK.TRANS64.TRYWAIT P0, [R5+URZ], R2 ;  /* 0x00000002050075a7 */ /* 0x000e26000800017f */
[----:B------:R-:W-:-:S04]  /*6980*/  ISETP.NE.AND P1, PT, R15, 0xe, PT ;  /* 0x0000000e0f00780c */ /* 0x000fc80003f25270 */
[----:B------:R-:W-:Y:S02]  /*6990*/  SEL R3, RZ, 0x1, P1 ;  /* 0x00000001ff037807 */ /* 0x000fe40000800000 */
[----:B------:R-:W-:Y:S02]  /*69a0*/  SEL R15, R15, RZ, P1 ;  /* 0x000000ff0f0f7207 */ /* 0x000fe40000800000 */
[----:B------:R-:W-:-:S03]  /*69b0*/  LOP3.LUT R12, R12, R3, RZ, 0x3c, !PT ;  /* 0x000000030c0c7212 */ /* 0x000fc600078e3cff */
[----:B------:R-:W-:Y:S01]  /*69c0*/  IMAD R7, R15, 0x8, R0 ;  /* 0x000000080f077824 */ /* 0x000fe200078e0200 */
[----:B------:R-:W-:Y:S01]  /*69d0*/  SHF.L.U32 R4, R12, 0x1f, RZ ;  /* 0x0000001f0c047819 */ /* 0x000fe200000006ff */
[----:B0-----:R-:W-:Y:S06]  /*69e0*/  @!P0 BRA `(.L_x_130) ;  /* 0x0000000800808947 */ /* 0x001fec0003800000 */
.L_x_153:
[----:B------:R-:W1:Y:S01]  /*69f0*/  SYNCS.PHASECHK.TRANS64.TRYWAIT P0, [R7+URZ], R4 ;  /* 0x00000004070075a7 */ /* 0x000e62000800017f */
[----:B0-----:R-:W-:-:S05]  /*6a00*/  VIADD R2, R15, 0x1 ;  /* 0x000000010f027836 */ /* 0x001fca0000000000 */
[----:B------:R-:W-:-:S04]  /*6a10*/  ISETP.NE.AND P1, PT, R2, 0xe, PT ;  /* 0x0000000e0200780c */ /* 0x000fc80003f25270 */
[----:B------:R-:W-:Y:S02]  /*6a20*/  SEL R3, RZ, 0x1, P1 ;  /* 0x00000001ff037807 */ /* 0x000fe40000800000 */
[----:B------:R-:W-:Y:S02]  /*6a30*/  SEL R9, R2, RZ, P1 ;  /* 0x000000ff02097207 */ /* 0x000fe40000800000 */
[----:B------:R-:W-:-:S03]  /*6a40*/  LOP3.LUT R12, R12, R3, RZ, 0x3c, !PT ;  /* 0x000000030c0c7212 */ /* 0x000fc600078e3cff */
[----:B------:R-:W-:Y:S01]  /*6a50*/  IMAD R6, R9, 0x8, R0 ;  /* 0x0000000809067824 */ /* 0x000fe200078e0200 */
[----:B------:R-:W-:Y:S01]  /*6a60*/  SHF.L.U32 R5, R12, 0x1f, RZ ;  /* 0x0000001f0c057819 */ /* 0x000fe200000006ff */
[----:B-1----:R-:W-:Y:S06]  /*6a70*/  @!P0 BRA `(.L_x_131) ;  /* 0x0000000800708947 */ /* 0x002fec0003800000 */
.L_x_154:
[----:B------:R-:W1:Y:S01]  /*6a80*/  SYNCS.PHASECHK.TRANS64.TRYWAIT P0, [R6+URZ], R5 ;  /* 0x00000005060075a7 */ /* 0x000e62000800017f */
[----:B------:R-:W-:-:S05]  /*6a90*/  VIADD R2, R9, 0x1 ;  /* 0x0000000109027836 */ /* 0x000fca0000000000 */
[----:B------:R-:W-:-:S04]  /*6aa0*/  ISETP.NE.AND P1, PT, R2, 0xe, PT ;  /* 0x0000000e0200780c */ /* 0x000fc80003f25270 */
[----:B------:R-:W-:Y:S02]  /*6ab0*/  SEL R3, RZ, 0x1, P1 ;  /* 0x00000001ff037807 */ /* 0x000fe40000800000 */
[----:B0-----:R-:W-:Y:S02]  /*6ac0*/  SEL R7, R2, RZ, P1 ;  /* 0x000000ff02077207 */ /* 0x001fe40000800000 */
[----:B------:R-:W-:-:S03]  /*6ad0*/  LOP3.LUT R12, R12, R3, RZ, 0x3c, !PT ;  /* 0x000000030c0c7212 */ /* 0x000fc600078e3cff */
[----:B------:R-:W-:Y:S01]  /*6ae0*/  IMAD R9, R7, 0x8, R0 ;  /* 0x0000000807097824 */ /* 0x000fe200078e0200 */
[----:B------:R-:W-:Y:S01]  /*6af0*/  SHF.L.U32 R4, R12, 0x1f, RZ ;  /* 0x0000001f0c047819 */ /* 0x000fe200000006ff */
[----:B-1----:R-:W-:Y:S06]  /*6b00*/  @!P0 BRA `(.L_x_132) ;  /* 0x0000000800608947 */ /* 0x002fec0003800000 */
.L_x_155:
[----:B------:R-:W1:Y:S01]  /*6b10*/  SYNCS.PHASECHK.TRANS64.TRYWAIT P0, [R9+URZ], R4 ;  /* 0x00000004090075a7 */ /* 0x000e62000800017f */
[----:B------:R-:W-:-:S05]  /*6b20*/  VIADD R2, R7, 0x1 ;  /* 0x0000000107027836 */ /* 0x000fca0000000000 */
[----:B------:R-:W-:-:S04]  /*6b30*/  ISETP.NE.AND P1, PT, R2, 0xe, PT ;  /* 0x0000000e0200780c */ /* 0x000fc80003f25270 */
[----:B------:R-:W-:Y:S02]  /*6b40*/  SEL R3, RZ, 0x1, P1 ;  /* 0x00000001ff037807 */ /* 0x000fe40000800000 */
[----:B------:R-:W-:Y:S02]  /*6b50*/  SEL R7, R2, RZ, P1 ;  /* 0x000000ff02077207 */ /* 0x000fe40000800000 */
[----:B------:R-:W-:-:S03]  /*6b60*/  LOP3.LUT R12, R12, R3, RZ, 0x3c, !PT ;  /* 0x000000030c0c7212 */ /* 0x000fc600078e3cff */
[----:B0-----:R-:W-:Y:S01]  /*6b70*/  IMAD R6, R7, 0x8, R0 ;  /* 0x0000000807067824 */ /* 0x001fe200078e0200 */
[----:B------:R-:W-:Y:S01]  /*6b80*/  SHF.L.U32 R5, R12, 0x1f, RZ ;  /* 0x0000001f0c057819 */ /* 0x000fe200000006ff */
[----:B-1----:R-:W-:Y:S06]  /*6b90*/  @!P0 BRA `(.L_x_133) ;  /* 0x0000000800508947 */ /* 0x002fec0003800000 */
.L_x_156:
        /* <DEDUP_REMOVED lines=9> */
.L_x_157:
        /* <DEDUP_REMOVED lines=9> */
.L_x_158:
        /* <DEDUP_REMOVED lines=9> */
.L_x_159:
        /* <DEDUP_REMOVED lines=9> */
.L_x_160:
        /* <DEDUP_REMOVED lines=9> */
.L_x_161:
        /* <DEDUP_REMOVED lines=9> */
.L_x_162:
        /* <DEDUP_REMOVED lines=9> */
.L_x_163:
        /* <DEDUP_REMOVED lines=9> */
.L_x_164:
[----:B------:R-:W1:Y:S01]  /*7020*/  SYNCS.PHASECHK.TRANS64.TRYWAIT P0, [R6+URZ], R5 ;  /* 0x00000005060075a7 */ /* 0x000e62000800017f */
[----:B------:R-:W-:-:S05]  /*7030*/  VIADD R2, R7, 0x1 ;  /* 0x0000000107027836 */ /* 0x000fca0000000000 */
[----:B------:R-:W-:-:S04]  /*7040*/  ISETP.NE.AND P1, PT, R2, 0xe, PT ;  /* 0x0000000e0200780c */ /* 0x000fc80003f25270 */
[----:B0-----:R-:W-:Y:S02]  /*7050*/  SEL R4, RZ, 0x1, P1 ;  /* 0x00000001ff047807 */ /* 0x001fe40000800000 */
[----:B------:R-:W-:Y:S02]  /*7060*/  SEL R3, R2, RZ, P1 ;  /* 0x000000ff02037207 */ /* 0x000fe40000800000 */
[----:B------:R-:W-:Y:S01]  /*7070*/  LOP3.LUT R4, R11, R4, RZ, 0x3c, !PT ;  /* 0x000000040b047212 */ /* 0x000fe200078e3cff */
[----:B-1----:R-:W-:Y:S06]  /*7080*/  @!P0 BRA `(.L_x_142) ;  /* 0x0000000400c88947 */ /* 0x002fec0003800000 */
.L_x_165:
[----:B------:R-:W-:Y:S01]  /*7090*/  IMAD R3, R3, 0x8, R0 ;  /* 0x0000000803037824 */ /* 0x000fe200078e0200 */
[----:B------:R-:W-:-:S07]  /*70a0*/  SHF.L.U32 R0, R4, 0x1f, RZ ;  /* 0x0000001f04007819 */ /* 0x000fce00000006ff */
.L_x_143:
[----:B-1----:R1:W2:Y:S02]  /*70b0*/  SYNCS.PHASECHK.TRANS64.TRYWAIT P0, [R3+URZ], R0 ;  /* 0x00000000030075a7 */ /* 0x0022a4000800017f */
[----:B--2---:R-:W-:Y:S05]  /*70c0*/  @!P0 NANOSLEEP.SYNCS 0x989680 ;  /* 0x009896800000895d */ /* 0x004fea0003900000 */
[----:B------:R-:W2:Y:S02]  /*70d0*/  @!P0 SYNCS.PHASECHK.TRANS64 P0, [R3+URZ], R0 ;  /* 0x00000000030085a7 */ /* 0x000ea4000800007f */
[----:B--2---:R-:W-:Y:S05]  /*70e0*/  @!P0 BRA `(.L_x_143) ;  /* 0xfffffffc00f08947 */ /* 0x004fea000383ffff */
.L_x_128:
[----:B------:R-:W-:Y:S05]  /*70f0*/  BSYNC B0 ;  /* 0x0000000000007941 */ /* 0x000fea0003800000 */
.L_x_127:
[----:B------:R-:W-:Y:S05]  /*7100*/  EXIT ;  /* 0x000000000000794d */ /* 0x000fea0003800000 */
.L_x_20:
[----:B0-----:R-:W-:-:S04]  /*7110*/  IMAD.U32 R17, RZ, RZ, UR11 ;  /* 0x0000000bff117e24 */ /* 0x001fc8000f8e00ff */
[----:B------:R0:W1:Y:S03]  /*7120*/  SYNCS.PHASECHK.TRANS64.TRYWAIT P0, [R17+URZ+-0x8], R16 ;  /* 0xfffff810110075a7 */ /* 0x000066000800017f */
[----:B-1----:R-:W-:Y:S05]  /*7130*/  @!P0 NANOSLEEP.SYNCS 0x989680 ;  /* 0x009896800000895d */ /* 0x002fea0003900000 */
[----:B------:R-:W1:Y:S02]  /*7140*/  @!P0 SYNCS.PHASECHK.TRANS64 P0, [R17+URZ+-0x8], R16 ;  /* 0xfffff810110085a7 */ /* 0x000e64000800007f */
[----:B-1----:R-:W-:Y:S05]  /*7150*/  @!P0 BRA `(.L_x_20) ;  /* 0xfffffffc00ec8947 */ /* 0x002fea000383ffff */
[----:B------:R-:W-:Y:S05]  /*7160*/  BRA `(.L_x_144) ;  /* 0xffffffa400c87947 */ /* 0x000fea000383ffff */
.L_x_25:
[----:B-1----:R-:W-:-:S04]  /*7170*/  IMAD.U32 R17, RZ, RZ, UR6 ;  /* 0x00000006ff117e24 */ /* 0x002fc8000f8e00ff */
[----:B------:R1:W4:Y:S03]  /*7180*/  SYNCS.PHASECHK.TRANS64.TRYWAIT P0, [R17+URZ], R16 ;  /* 0x00000010110075a7 */ /* 0x000326000800017f */
[----:B----4-:R-:W-:Y:S05]  /*7190*/  @!P0 NANOSLEEP.SYNCS 0x989680 ;  /* 0x009896800000895d */ /* 0x010fea0003900000 */
[----:B------:R-:W4:Y:S02]  /*71a0*/  @!P0 SYNCS.PHASECHK.TRANS64 P0, [R17+URZ], R16 ;  /* 0x00000010110085a7 */ /* 0x000f24000800007f */
[----:B----4-:R-:W-:Y:S05]  /*71b0*/  @!P0 BRA `(.L_x_25) ;  /* 0xfffffffc00ec8947 */ /* 0x010fea000383ffff */
[----:B------:R-:W-:Y:S05]  /*71c0*/  BRA `(.L_x_24) ;  /* 0xffffffa800707947 */ /* 0x000fea000383ffff */
.L_x_31:
[----:B-1----:R-:W-:-:S04]  /*71d0*/  IMAD.U32 R19, RZ, RZ, UR16 ;  /* 0x00000010ff137e24 */ /* 0x002fc8000f8e00ff */
[----:B------:R1:W4:Y:S03]  /*71e0*/  SYNCS.PHASECHK.TRANS64.TRYWAIT P0, [R19+URZ], R18 ;  /* 0x00000012130075a7 */ /* 0x000326000800017f */
[----:B----4-:R-:W-:Y:S05]  /*71f0*/  @!P0 NANOSLEEP.SYNCS 0x989680 ;  /* 0x009896800000895d */ /* 0x010fea0003900000 */
[----:B------:R-:W4:Y:S02]  /*7200*/  @!P0 SYNCS.PHASECHK.TRANS64 P0, [R19+URZ], R18 ;  /* 0x00000012130085a7 */ /* 0x000f24000800007f */
[----:B----4-:R-:W-:Y:S05]  /*7210*/  @!P0 BRA `(.L_x_31) ;  /* 0xfffffffc00ec8947 */ /* 0x010fea000383ffff */
[----:B------:R-:W-:Y:S05]  /*7220*/  BRA `(.L_x_30) ;  /* 0xffffffac00f47947 */ /* 0x000fea000383ffff */
.L_x_41:
[----:B0-----:R-:W-:-:S04]  /*7230*/  IMAD.U32 R17, RZ, RZ, UR11 ;  /* 0x0000000bff117e24 */ /* 0x001fc8000f8e00ff */
[----:B------:R0:W1:Y:S03]  /*7240*/  SYNCS.PHASECHK.TRANS64.TRYWAIT P0, [R17+URZ+0x8], R16 ;  /* 0x00000810110075a7 */ /* 0x000066000800017f */
[----:B-1----:R-:W-:Y:S05]  /*7250*/  @!P0 NANOSLEEP.SYNCS 0x989680 ;  /* 0x009896800000895d */ /* 0x002fea0003900000 */
[----:B------:R-:W1:Y:S02]  /*7260*/  @!P0 SYNCS.PHASECHK.TRANS64 P0, [R17+URZ+0x8], R16 ;  /* 0x00000810110085a7 */ /* 0x000e64000800007f */
[----:B-1----:R-:W-:Y:S05]  /*7270*/  @!P0 BRA `(.L_x_41) ;  /* 0xfffffffc00ec8947 */ /* 0x002fea000383ffff */
[----:B------:R-:W-:Y:S05]  /*7280*/  BRA `(.L_x_145) ;  /* 0xffffffb8007c7947 */ /* 0x000fea000383ffff */
.L_x_114:
[----:B------:R-:W-:Y:S01]  /*7290*/  BSSY B1, `(.L_x_146) ;  /* 0x0000006000017945 */ /* 0x000fe20003800000 */
[----:B------:R-:W-:-:S07]  /*72a0*/  IMAD.MOV.U32 R10, RZ, RZ, -0x1 ;  /* 0xffffffffff0a7424 */ /* 0x000fce00078e00ff */
[----:B------:R-:W-:Y:S05]  /*72b0*/  WARPSYNC.COLLECTIVE R10, `(.L_x_147) ;  /* 0x000000000a0c7348 */ /* 0x000fea0003c00000 */
[----:B------:R-:W-:Y:S02]  /*72c0*/  ELECT P1, UR62, PT ;  /* 0x00000000003e782f */ /* 0x000fe40003820000 */
[----:B------:R-:W-:Y:S01]  /*72d0*/  MOV R10, UR62 ;  /* 0x0000003e000a7c02 */ /* 0x000fe20008000f00 */
[----:B------:R-:W-:Y:S10]  /*72e0*/  ENDCOLLECTIVE ;  /* 0x000000000000791b */ /* 0x000ff40003800000 */
.L_x_147:
[----:B------:R-:W-:Y:S05]  /*72f0*/  BSYNC B1 ;  /* 0x0000000000017941 */ /* 0x000fea0003800000 */
.L_x_146:
[----:B------:R-:W-:Y:S05]  /*7300*/  BRA `(.L_x_148) ;  /* 0xffffffe8008c7947 */ /* 0x000fea000383ffff */
.L_x_117:
[----:B-1----:R1:W2:Y:S02]  /*7310*/  SYNCS.PHASECHK.TRANS64.TRYWAIT P1, [R19+URZ+0x70], R10 ;  /* 0x0000700a130075a7 */ /* 0x0022a4000802017f */
[----:B--2---:R-:W-:Y:S05]  /*7320*/  @!P1 NANOSLEEP.SYNCS 0x989680 ;  /* 0x009896800000995d */ /* 0x004fea0003900000 */
[----:B------:R-:W2:Y:S02]  /*7330*/  @!P1 SYNCS.PHASECHK.TRANS64 P1, [R19+URZ+0x70], R10 ;  /* 0x0000700a130095a7 */ /* 0x000ea4000802007f */
[----:B--2---:R-:W-:Y:S05]  /*7340*/  @!P1 BRA `(.L_x_117) ;  /* 0xfffffffc00f09947 */ /* 0x004fea000383ffff */
[----:B------:R-:W-:Y:S05]  /*7350*/  BRA `(.L_x_149) ;  /* 0xffffffe800c47947 */ /* 0x000fea000383ffff */
.L_x_126:
[----:B------:R-:W-:Y:S01]  /*7360*/  BSSY B0, `(.L_x_150) ;  /* 0x0000006000007945 */ /* 0x000fe20003800000 */
[----:B------:R-:W-:-:S07]  /*7370*/  IMAD.MOV.U32 R10, RZ, RZ, -0x1 ;  /* 0xffffffffff0a7424 */ /* 0x000fce00078e00ff */
[----:B------:R-:W-:Y:S05]  /*7380*/  WARPSYNC.COLLECTIVE R10, `(.L_x_151) ;  /* 0x000000000a0c7348 */ /* 0x000fea0003c00000 */
[----:B------:R-:W-:Y:S02]  /*7390*/  ELECT P1, UR62, PT ;  /* 0x00000000003e782f */ /* 0x000fe40003820000 */
[----:B------:R-:W-:Y:S01]  /*73a0*/  MOV R10, UR62 ;  /* 0x0000003e000a7c02 */ /* 0x000fe20008000f00 */
[----:B------:R-:W-:Y:S10]  /*73b0*/  ENDCOLLECTIVE ;  /* 0x000000000000791b */ /* 0x000ff40003800000 */
.L_x_151:
[----:B------:R-:W-:Y:S05]  /*73c0*/  BSYNC B0 ;  /* 0x0000000000007941 */ /* 0x000fea0003800000 */
.L_x_150:
[----:B------:R-:W-:Y:S01]  /*73d0*/  PLOP3.LUT P0, PT, P1, PT, PT, 0x80, 0x0 ;  /* 0x000000000000781c */ /* 0x000fe20000f0f070 */
[----:B------:R-:W-:-:S12]  /*73e0*/  BRA `(.L_x_152) ;  /* 0xfffffff4002c7947 */ /* 0x000fd8000383ffff */
.L_x_130:
[----:B0-----:R0:W1:Y:S02]  /*73f0*/  SYNCS.PHASECHK.TRANS64.TRYWAIT P0, [R5+URZ], R2 ;  /* 0x00000002050075a7 */ /* 0x001064000800017f */
[----:B-1----:R-:W-:Y:S05]  /*7400*/  @!P0 NANOSLEEP.SYNCS 0x989680 ;  /* 0x009896800000895d */ /* 0x002fea0003900000 */
[----:B------:R-:W1:Y:S02]  /*7410*/  @!P0 SYNCS.PHASECHK.TRANS64 P0, [R5+URZ], R2 ;  /* 0x00000002050085a7 */ /* 0x000e64000800007f */
[----:B-1----:R-:W-:Y:S05]  /*7420*/  @!P0 BRA `(.L_x_130) ;  /* 0xfffffffc00f08947 */ /* 0x002fea000383ffff */
[----:B------:R-:W-:Y:S05]  /*7430*/  BRA `(.L_x_153) ;  /* 0xfffffff4006c7947 */ /* 0x000fea000383ffff */
.L_x_131:
[----:B0-----:R0:W1:Y:S02]  /*7440*/  SYNCS.PHASECHK.TRANS64.TRYWAIT P0, [R7+URZ], R4 ;  /* 0x00000004070075a7 */ /* 0x001064000800017f */
[----:B-1----:R-:W-:Y:S05]  /*7450*/  @!P0 NANOSLEEP.SYNCS 0x989680 ;  /* 0x009896800000895d */ /* 0x002fea0003900000 */
[----:B------:R-:W1:Y:S02]  /*7460*/  @!P0 SYNCS.PHASECHK.TRANS64 P0, [R7+URZ], R4 ;  /* 0x00000004070085a7 */ /* 0x000e64000800007f */
[----:B-1----:R-:W-:Y:S05]  /*7470*/  @!P0 BRA `(.L_x_131) ;  /* 0xfffffffc00f08947 */ /* 0x002fea000383ffff */
[----:B------:R-:W-:Y:S05]  /*7480*/  BRA `(.L_x_154) ;  /* 0xfffffff4007c7947 */ /* 0x000fea000383ffff */
.L_x_132:
[----:B0-----:R0:W1:Y:S02]  /*7490*/  SYNCS.PHASECHK.TRANS64.TRYWAIT P0, [R6+URZ], R5 ;  /* 0x00000005060075a7 */ /* 0x001064000800017f */
[----:B-1----:R-:W-:Y:S05]  /*74a0*/  @!P0 NANOSLEEP.SYNCS 0x989680 ;  /* 0x009896800000895d */ /* 0x002fea0003900000 */
[----:B------:R-:W1:Y:S02]  /*74b0*/  @!P0 SYNCS.PHASECHK.TRANS64 P0, [R6+URZ], R5 ;  /* 0x00000005060085a7 */ /* 0x000e64000800007f */
[----:B-1----:R-:W-:Y:S05]  /*74c0*/  @!P0 BRA `(.L_x_132) ;  /* 0xfffffffc00f08947 */ /* 0x002fea000383ffff */
[----:B------:R-:W-:Y:S05]  /*74d0*/  BRA `(.L_x_155) ;  /* 0xfffffff4008c7947 */ /* 0x000fea000383ffff */
.L_x_133:
[----:B0-----:R0:W1:Y:S02]  /*74e0*/  SYNCS.PHASECHK.TRANS64.TRYWAIT P0, [R9+URZ], R4 ;  /* 0x00000004090075a7 */ /* 0x001064000800017f */
[----:B-1----:R-:W-:Y:S05]  /*74f0*/  @!P0 NANOSLEEP.SYNCS 0x989680 ;  /* 0x009896800000895d */ /* 0x002fea0003900000 */
[----:B------:R-:W1:Y:S02]  /*7500*/  @!P0 SYNCS.PHASECHK.TRANS64 P0, [R9+URZ], R4 ;  /* 0x00000004090085a7 */ /* 0x000e64000800007f */
[----:B-1----:R-:W-:Y:S05]  /*7510*/  @!P0 BRA `(.L_x_133) ;  /* 0xfffffffc00f08947 */ /* 0x002fea000383ffff */
[----:B------:R-:W-:Y:S05]  /*7520*/  BRA `(.L_x_156) ;  /* 0xfffffff4009c7947 */ /* 0x000fea000383ffff */
.L_x_134:
[----:B0-----:R0:W1:Y:S02]  /*7530*/  SYNCS.PHASECHK.TRANS64.TRYWAIT P0, [R6+URZ], R5 ;  /* 0x00000005060075a7 */ /* 0x001064000800017f */
[----:B-1----:R-:W-:Y:S05]  /*7540*/  @!P0 NANOSLEEP.SYNCS 0x989680 ;  /* 0x009896800000895d */ /* 0x002fea0003900000 */
[----:B------:R-:W1:Y:S02]  /*7550*/  @!P0 SYNCS.PHASECHK.TRANS64 P0, [R6+URZ], R5 ;  /* 0x00000005060085a7 */ /* 0x000e64000800007f */
[----:B-1----:R-:W-:Y:S05]  /*7560*/  @!P0 BRA `(.L_x_134) ;  /* 0xfffffffc00f08947 */ /* 0x002fea000383ffff */
[----:B------:R-:W-:Y:S05]  /*7570*/  BRA `(.L_x_157) ;  /* 0xfffffff400ac7947 */ /* 0x000fea000383ffff */
.L_x_135:
[----:B0-----:R0:W1:Y:S02]  /*7580*/  SYNCS.PHASECHK.TRANS64.TRYWAIT P0, [R9+URZ], R4 ;  /* 0x00000004090075a7 */ /* 0x001064000800017f */
[----:B-1----:R-:W-:Y:S05]  /*7590*/  @!P0 NANOSLEEP.SYNCS 0x989680 ;  /* 0x009896800000895d */ /* 0x002fea0003900000 */
[----:B------:R-:W1:Y:S02]  /*75a0*/  @!P0 SYNCS.PHASECHK.TRANS64 P0, [R9+URZ], R4 ;  /* 0x00000004090085a7 */ /* 0x000e64000800007f */
[----:B-1----:R-:W-:Y:S05]  /*75b0*/  @!P0 BRA `(.L_x_135) ;  /* 0xfffffffc00f08947 */ /* 0x002fea000383ffff */
[----:B------:R-:W-:Y:S05]  /*75c0*/  BRA `(.L_x_158) ;  /* 0xfffffff400bc7947 */ /* 0x000fea000383ffff */
.L_x_136:
[----:B0-----:R0:W1:Y:S02]  /*75d0*/  SYNCS.PHASECHK.TRANS64.TRYWAIT P0, [R6+URZ], R5 ;  /* 0x00000005060075a7 */ /* 0x001064000800017f */
[----:B-1----:R-:W-:Y:S05]  /*75e0*/  @!P0 NANOSLEEP.SYNCS 0x989680 ;  /* 0x009896800000895d */ /* 0x002fea0003900000 */
[----:B------:R-:W1:Y:S02]  /*75f0*/  @!P0 SYNCS.PHASECHK.TRANS64 P0, [R6+URZ], R5 ;  /* 0x00000005060085a7 */ /* 0x000e64000800007f */
[----:B-1----:R-:W-:Y:S05]  /*7600*/  @!P0 BRA `(.L_x_136) ;  /* 0xfffffffc00f08947 */ /* 0x002fea000383ffff */
[----:B------:R-:W-:Y:S05]  /*7610*/  BRA `(.L_x_159) ;  /* 0xfffffff400cc7947 */ /* 0x000fea000383ffff */
.L_x_137:
[----:B0-----:R0:W1:Y:S02]  /*7620*/  SYNCS.PHASECHK.TRANS64.TRYWAIT P0, [R9+URZ], R4 ;  /* 0x00000004090075a7 */ /* 0x001064000800017f */
[----:B-1----:R-:W-:Y:S05]  /*7630*/  @!P0 NANOSLEEP.SYNCS 0x989680 ;  /* 0x009896800000895d */ /* 0x002fea0003900000 */
[----:B------:R-:W1:Y:S02]  /*7640*/  @!P0 SYNCS.PHASECHK.TRANS64 P0, [R9+URZ], R4 ;  /* 0x00000004090085a7 */ /* 0x000e64000800007f */
[----:B-1----:R-:W-:Y:S05]  /*7650*/  @!P0 BRA `(.L_x_137) ;  /* 0xfffffffc00f08947 */ /* 0x002fea000383ffff */
[----:B------:R-:W-:Y:S05]  /*7660*/  BRA `(.L_x_160) ;  /* 0xfffffff400dc7947 */ /* 0x000fea000383ffff */
.L_x_138:
[----:B0-----:R0:W1:Y:S02]  /*7670*/  SYNCS.PHASECHK.TRANS64.TRYWAIT P0, [R6+URZ], R5 ;  /* 0x00000005060075a7 */ /* 0x001064000800017f */
[----:B-1----:R-:W-:Y:S05]  /*7680*/  @!P0 NANOSLEEP.SYNCS 0x989680 ;  /* 0x009896800000895d */ /* 0x002fea0003900000 */
[----:B------:R-:W1:Y:S02]  /*7690*/  @!P0 SYNCS.PHASECHK.TRANS64 P0, [R6+URZ], R5 ;  /* 0x00000005060085a7 */ /* 0x000e64000800007f */
[----:B-1----:R-:W-:Y:S05]  /*76a0*/  @!P0 BRA `(.L_x_138) ;  /* 0xfffffffc00f08947 */ /* 0x002fea000383ffff */
[----:B------:R-:W-:Y:S05]  /*76b0*/  BRA `(.L_x_161) ;  /* 0xfffffff400ec7947 */ /* 0x000fea000383ffff */
.L_x_139:
[----:B0-----:R0:W1:Y:S02]  /*76c0*/  SYNCS.PHASECHK.TRANS64.TRYWAIT P0, [R9+URZ], R4 ;  /* 0x00000004090075a7 */ /* 0x001064000800017f */
[----:B-1----:R-:W-:Y:S05]  /*76d0*/  @!P0 NANOSLEEP.SYNCS 0x989680 ;  /* 0x009896800000895d */ /* 0x002fea0003900000 */
[----:B------:R-:W1:Y:S02]  /*76e0*/  @!P0 SYNCS.PHASECHK.TRANS64 P0, [R9+URZ], R4 ;  /* 0x00000004090085a7 */ /* 0x000e64000800007f */
[----:B-1----:R-:W-:Y:S05]  /*76f0*/  @!P0 BRA `(.L_x_139) ;  /* 0xfffffffc00f08947 */ /* 0x002fea000383ffff */
[----:B------:R-:W-:Y:S05]  /*7700*/  BRA `(.L_x_162) ;  /* 0xfffffff400fc7947 */ /* 0x000fea000383ffff */
.L_x_140:
[----:B0-----:R0:W1:Y:S02]  /*7710*/  SYNCS.PHASECHK.TRANS64.TRYWAIT P0, [R6+URZ], R5 ;  /* 0x00000005060075a7 */ /* 0x001064000800017f */
[----:B-1----:R-:W-:Y:S05]  /*7720*/  @!P0 NANOSLEEP.SYNCS 0x989680 ;  /* 0x009896800000895d */ /* 0x002fea0003900000 */
[----:B------:R-:W1:Y:S02]  /*7730*/  @!P0 SYNCS.PHASECHK.TRANS64 P0, [R6+URZ], R5 ;  /* 0x00000005060085a7 */ /* 0x000e64000800007f */
[----:B-1----:R-:W-:Y:S05]  /*7740*/  @!P0 BRA `(.L_x_140) ;  /* 0xfffffffc00f08947 */ /* 0x002fea000383ffff */
[----:B------:R-:W-:Y:S05]  /*7750*/  BRA `(.L_x_163) ;  /* 0xfffffff8000c7947 */ /* 0x000fea000383ffff */
.L_x_141:
[----:B0-----:R0:W1:Y:S02]  /*7760*/  SYNCS.PHASECHK.TRANS64.TRYWAIT P0, [R9+URZ], R4 ;  /* 0x00000004090075a7 */ /* 0x001064000800017f */
[----:B-1----:R-:W-:Y:S05]  /*7770*/  @!P0 NANOSLEEP.SYNCS 0x989680 ;  /* 0x009896800000895d */ /* 0x002fea0003900000 */
[----:B------:R-:W1:Y:S02]  /*7780*/  @!P0 SYNCS.PHASECHK.TRANS64 P0, [R9+URZ], R4 ;  /* 0x00000004090085a7 */ /* 0x000e64000800007f */
[----:B-1----:R-:W-:Y:S05]  /*7790*/  @!P0 BRA `(.L_x_141) ;  /* 0xfffffffc00f08947 */ /* 0x002fea000383ffff */
[----:B------:R-:W-:Y:S05]  /*77a0*/  BRA `(.L_x_164) ;  /* 0xfffffff8001c7947 */ /* 0x000fea000383ffff */
.L_x_142:
[----:B0-----:R0:W1:Y:S02]  /*77b0*/  SYNCS.PHASECHK.TRANS64.TRYWAIT P0, [R6+URZ], R5 ;  /* 0x00000005060075a7 */ /* 0x001064000800017f */
[----:B-1----:R-:W-:Y:S05]  /*77c0*/  @!P0 NANOSLEEP.SYNCS 0x989680 ;  /* 0x009896800000895d */ /* 0x002fea0003900000 */
[----:B------:R-:W1:Y:S02]  /*77d0*/  @!P0 SYNCS.PHASECHK.TRANS64 P0, [R6+URZ], R5 ;  /* 0x00000005060085a7 */ /* 0x000e64000800007f */
[----:B-1----:R-:W-:Y:S05]  /*77e0*/  @!P0 BRA `(.L_x_142) ;  /* 0xfffffffc00f08947 */ /* 0x002fea000383ffff */
[----:B------:R-:W-:Y:S05]  /*77f0*/  BRA `(.L_x_165) ;  /* 0xfffffff800247947 */ /* 0x000fea000383ffff */
.L_x_166:
[----:B------:R-:W-:-:S00]  /*7800*/  BRA `(.L_x_166) ;  /* 0xfffffffc00fc7947 */ /* 0x000fc0000383ffff */
[----:B------:R-:W-:-:S00]  /*7810*/  NOP ;  /* 0x0000000000007918 */ /* 0x000fc00000000000 */
        /* <DEDUP_REMOVED lines=14> */
.L_x_167:


//--------------------- .nv.shared._ZN7cutlass13device_kernelINS_4gemm6kernel13GemmUniversalIN4cute5tupleIJiiiiEEENS1_10collective13CollectiveMmaINS1_37MainloopSm90TmaGmmaWarpSpecializedFP8ILi14ENS5_IJNS4_1CILi2EEESB_NSA_ILi1EEEEEENS1_32KernelTmaWarpSpecializedPingpongEEENS5_IJNSA_ILi64EEESG_NSA_ILi128EEEEEENS_12float_e5m2_tENS5_IJlSC_lEEESJ_SK_NS4_8TiledMMAINS4_8MMA_AtomIJNS4_4SM904GMMA30MMA_64x64x32_F32E5M2E5M2_SS_TNILNSO_7ScaleInE1ELSQ_1EEEEEENS4_6LayoutINS5_IJSC_SC_SC_EEENS5_IJNSA_ILi0EEESV_SV_EEEEENS5_IJNS4_10UnderscoreESY_SY_EEEEENS4_23SM90_TMA_LOAD_MULTICASTENS4_14ComposedLayoutINS4_7SwizzleILi3ELi4ELi3EEENS4_18smem_ptr_flag_bitsILi8EEENST_INS5_IJNSA_ILi8EEESH_EEENS5_IJSH_SC_EEEEEEEvNS4_8identityES11_S1B_vS1C_EENS_8epilogue10collective6detail29Sm90TmaWarpSpecializedAdapterINS1F_15DefaultEpilogueISJ_SK_SK_NS1E_6thread17LinearCombinationISJ_Li1EffLNS1J_9ScaleType4KindE0ELNS_15FloatRoundStyleE2ESJ_EENS1_15EpilogueDefaultEEEEEvvEEEEvNT_6ParamsE --------------------------
	.section	.nv.shared._ZN7cutlass13device_kernelINS_4gemm6kernel13GemmUniversalIN4cute5tupleIJiiiiEEENS1_10collective13CollectiveMmaINS1_37MainloopSm90TmaGmmaWarpSpecializedFP8ILi14ENS5_IJNS4_1CILi2EEESB_NSA_ILi1EEEEEENS1_32KernelTmaWarpSpecializedPingpongEEENS5_IJNSA_ILi64EEESG_NSA_ILi128EEEEEENS_12float_e5m2_tENS5_IJlSC_lEEESJ_SK_NS4_8TiledMMAINS4_8MMA_AtomIJNS4_4SM904GMMA30MMA_64x64x32_F32E5M2E5M2_SS_TNILNSO_7ScaleInE1ELSQ_1EEEEEENS4_6LayoutINS5_IJSC_SC_SC_EEENS5_IJNSA_ILi0EEESV_SV_EEEEENS5_IJNS4_10UnderscoreESY_SY_EEEEENS4_23SM90_TMA_LOAD_MULTICASTENS4_14ComposedLayoutINS4_7SwizzleILi3ELi4ELi3EEENS4_18smem_ptr_flag_bitsILi8EEENST_INS5_IJNSA_ILi8EEESH_EEENS5_IJSH_SC_EEEEEEEvNS4_8identityES11_S1B_vS1C_EENS_8epilogue10collective6detail29Sm90TmaWarpSpecializedAdapterINS1F_15DefaultEpilogueISJ_SK_SK_NS1E_6thread17LinearCombinationISJ_Li1EffLNS1J_9ScaleType4KindE0ELNS_15FloatRoundStyleE2ESJ_EENS1_15EpilogueDefaultEEEEEvvEEEEvNT_6ParamsE,"aw",@nobits
	.sectionflags	@""
	.align	16
	.zero		1024


//--------------------- .nv.shared.reserved.0     --------------------------
	.section	.nv.shared.reserved.0,"aw",@nobits
	.weak		__nv_reservedSMEM_offset_0_alias
	.size		__nv_reservedSMEM_offset_0_alias, 0, 0
	.other		__nv_reservedSMEM_offset_0_alias,@"STO_CUDA_RESERVED_SHARED STV_DEFAULT"
__nv_reservedSMEM_offset_0_alias:
	.zero		0


//--------------------- .nv.global                --------------------------
	.section	.nv.global,"aw",@nobits
.nv.global:
	.type		_ZN40_INTERNAL_2c884a84_4_k_cu_27435ec1_271914cute1_E,@object
	.size		_ZN40_INTERNAL_2c884a84_4_k_cu_27435ec1_271914cute1_E,(_ZN40_INTERNAL_2c884a84_4_k_cu_27435ec1_271914cuda3std3__45__cpo6cbeginE - _ZN40_INTERNAL_2c884a84_4_k_cu_27435ec1_271914cute1_E)
_ZN40_INTERNAL_2c884a84_4_k_cu_27435ec1_271914cute1_E:
	.zero		1
	.type		_ZN40_INTERNAL_2c884a84_4_k_cu_27435ec1_271914cuda3std3__45__cpo6cbeginE,@object
	.size		_ZN40_INTERNAL_2c884a84_4_k_cu_27435ec1_271914cuda3std3__45__cpo6cbeginE,(_ZN40_INTERNAL_2c884a84_4_k_cu_27435ec1_271914cuda3std3__48in_placeE - _ZN40_INTERNAL_2c884a84_4_k_cu_27435ec1_271914cuda3std3__45__cpo6cbeginE)
_ZN40_INTERNAL_2c884a84_4_k_cu_27435ec1_271914cuda3std3__45__cpo6cbeginE:
	.zero		1
	.type		_ZN40_INTERNAL_2c884a84_4_k_cu_27435ec1_271914cuda3std3__48in_placeE,@object
	.size		_ZN40_INTERNAL_2c884a84_4_k_cu_27435ec1_271914cuda3std3__48in_placeE,(_ZN40_INTERNAL_2c884a84_4_k_cu_27435ec1_271914cuda3std6ranges3__45__cpo9iter_moveE - _ZN40_INTERNAL_2c884a84_4_k_cu_27435ec1_271914cuda3std3__48in_placeE)
_ZN40_INTERNAL_2c884a84_4_k_cu_27435ec1_271914cuda3std3__48in_placeE:
	.zero		1
	.type		_ZN40_INTERNAL_2c884a84_4_k_cu_27435ec1_271914cuda3std6ranges3__45__cpo9iter_moveE,@object
	.size		_ZN40_INTERNAL_2c884a84_4_k_cu_27435ec1_271914cuda3std6ranges3__45__cpo9iter_moveE,(_ZN40_INTERNAL_2c884a84_4_k_cu_27435ec1_271914cuda3std3__45__cpo5beginE - _ZN40_INTERNAL_2c884a84_4_k_cu_27435ec1_271914cuda3std6ranges3__45__cpo9iter_moveE)
_ZN40_INTERNAL_2c884a84_4_k_cu_27435ec1_271914cuda3std6ranges3__45__cpo9iter_moveE:
	.zero		1
	.type		_ZN40_INTERNAL_2c884a84_4_k_cu_27435ec1_271914cuda3std3__45__cpo5beginE,@object
	.size		_ZN40_INTERNAL_2c884a84_4_k_cu_27435ec1_271914cuda3std3__45__cpo5beginE,(_ZN40_INTERNAL_2c884a84_4_k_cu_27435ec1_271914cuda3std3__442_GLOBAL__N__2c884a84_4_k_cu_27435ec1_271916ignoreE - _ZN40_INTERNAL_2c884a84_4_k_cu_27435ec1_271914cuda3std3__45__cpo5beginE)
_ZN40_INTERNAL_2c884a84_4_k_cu_27435ec1_271914cuda3std3__45__cpo5beginE:
	.zero		1
	.type		_ZN40_INTERNAL_2c884a84_4_k_cu_27435ec1_271914cuda3std3__442_GLOBAL__N__2c884a84_4_k_cu_27435ec1_271916ignoreE,@object
	.size		_ZN40_INTERNAL_2c884a84_4_k_cu_27435ec1_271914cuda3std3__442_GLOBAL__N__2c884a84_4_k_cu_27435ec1_271916ignoreE,(_ZN40_INTERNAL_2c884a84_4_k_cu_27435ec1_271914cute7productE - _ZN40_INTERNAL_2c884a84_4_k_cu_27435ec1_271914cuda3std3__442_GLOBAL__N__2c884a84_4_k_cu_27435ec1_271916ignoreE)
_ZN40_INTERNAL_2c884a84_4_k_cu_27435ec1_271914cuda3std3__442_GLOBAL__N__2c884a84_4_k_cu_27435ec1_271916ignoreE:
	.zero		1
	.type		_ZN40_INTERNAL_2c884a84_4_k_cu_27435ec1_271914cute7productE,@object
	.size		_ZN40_INTERNAL_2c884a84_4_k_cu_27435ec1_271914cute7productE,(_ZN40_INTERNAL_2c884a84_4_k_cu_27435ec1_271914cuda3std3__45__cpo3endE - _ZN40_INTERNAL_2c884a84_4_k_cu_27435ec1_271914cute7productE)
_ZN40_INTERNAL_2c884a84_4_k_cu_27435ec1_271914cute7productE:
	.zero		1
	.type		_ZN40_INTERNAL_2c884a84_4_k_cu_27435ec1_271914cuda3std3__45__cpo3endE,@object
	.size		_ZN40_INTERNAL_2c884a84_4_k_cu_27435ec1_271914cuda3std3__45__cpo3endE,(_ZN40_INTERNAL_2c884a84_4_k_cu_27435ec1_271914cuda3std3__419piecewise_constructE - _ZN40_INTERNAL_2c884a84_4_k_cu_27435ec1_271914cuda3std3__45__cpo3endE)
_ZN40_INTERNAL_2c884a84_4_k_cu_27435ec1_271914cuda3std3__45__cpo3endE:
	.zero		1
	.type		_ZN40_INTERNAL_2c884a84_4_k_cu_27435ec1_271914cuda3std3__419piecewise_constructE,@object
	.size		_ZN40_INTERNAL_2c884a84_4_k_cu_27435ec1_271914cuda3std3__419piecewise_constructE,(_ZN40_INTERNAL_2c884a84_4_k_cu_27435ec1_271914cuda3std3__45__cpo4cendE - _ZN40_INTERNAL_2c884a84_4_k_cu_27435ec1_271914cuda3std3__419piecewise_constructE)
_ZN40_INTERNAL_2c884a84_4_k_cu_27435ec1_271914cuda3std3__419piecewise_constructE:
	.zero		1
	.type		_ZN40_INTERNAL_2c884a84_4_k_cu_27435ec1_271914cuda3std3__45__cpo4cendE,@object
	.size		_ZN40_INTERNAL_2c884a84_4_k_cu_27435ec1_271914cuda3std3__45__cpo4cendE,(_ZN40_INTERNAL_2c884a84_4_k_cu_27435ec1_271914cuda3std6ranges3__45__cpo4swapE - _ZN40_INTERNAL_2c884a84_4_k_cu_27435ec1_271914cuda3std3__45__cpo4cendE)
_ZN40_INTERNAL_2c884a84_4_k_cu_27435ec1_271914cuda3std3__45__cpo4cendE:
	.zero		1
	.type		_ZN40_INTERNAL_2c884a84_4_k_cu_27435ec1_271914cuda3std6ranges3__45__cpo4swapE,@object
	.size		_ZN40_INTERNAL_2c884a84_4_k_cu_27435ec1_271914cuda3std6ranges3__45__cpo4swapE,(.L_7 - _ZN40_INTERNAL_2c884a84_4_k_cu_27435ec1_271914cuda3std6ranges3__45__cpo4swapE)
_ZN40_INTERNAL_2c884a84_4_k_cu_27435ec1_271914cuda3std6ranges3__45__cpo4swapE:
	.zero		1
.L_7:


//--------------------- .nv.constant0._ZN7cutlass13device_kernelINS_4gemm6kernel13GemmUniversalIN4cute5tupleIJiiiiEEENS1_10collective13CollectiveMmaINS1_37MainloopSm90TmaGmmaWarpSpecializedFP8ILi14ENS5_IJNS4_1CILi2EEESB_NSA_ILi1EEEEEENS1_32KernelTmaWarpSpecializedPingpongEEENS5_IJNSA_ILi64EEESG_NSA_ILi128EEEEEENS_12float_e5m2_tENS5_IJlSC_lEEESJ_SK_NS4_8TiledMMAINS4_8MMA_AtomIJNS4_4SM904GMMA30MMA_64x64x32_F32E5M2E5M2_SS_TNILNSO_7ScaleInE1ELSQ_1EEEEEENS4_6LayoutINS5_IJSC_SC_SC_EEENS5_IJNSA_ILi0EEESV_SV_EEEEENS5_IJNS4_10UnderscoreESY_SY_EEEEENS4_23SM90_TMA_LOAD_MULTICASTENS4_14ComposedLayoutINS4_7SwizzleILi3ELi4ELi3EEENS4_18smem_ptr_flag_bitsILi8EEENST_INS5_IJNSA_ILi8EEESH_EEENS5_IJSH_SC_EEEEEEEvNS4_8identityES11_S1B_vS1C_EENS_8epilogue10collective6detail29Sm90TmaWarpSpecializedAdapterINS1F_15DefaultEpilogueISJ_SK_SK_NS1E_6thread17LinearCombinationISJ_Li1EffLNS1J_9ScaleType4KindE0ELNS_15FloatRoundStyleE2ESJ_EENS1_15EpilogueDefaultEEEEEvvEEEEvNT_6ParamsE --------------------------
	.section	.nv.constant0._ZN7cutlass13device_kernelINS_4gemm6kernel13GemmUniversalIN4cute5tupleIJiiiiEEENS1_10collective13CollectiveMmaINS1_37MainloopSm90TmaGmmaWarpSpecializedFP8ILi14ENS5_IJNS4_1CILi2EEESB_NSA_ILi1EEEEEENS1_32KernelTmaWarpSpecializedPingpongEEENS5_IJNSA_ILi64EEESG_NSA_ILi128EEEEEENS_12float_e5m2_tENS5_IJlSC_lEEESJ_SK_NS4_8TiledMMAINS4_8MMA_AtomIJNS4_4SM904GMMA30MMA_64x64x32_F32E5M2E5M2_SS_TNILNSO_7ScaleInE1ELSQ_1EEEEEENS4_6LayoutINS5_IJSC_SC_SC_EEENS5_IJNSA_ILi0EEESV_SV_EEEEENS5_IJNS4_10UnderscoreESY_SY_EEEEENS4_23SM90_TMA_LOAD_MULTICASTENS4_14ComposedLayoutINS4_7SwizzleILi3ELi4ELi3EEENS4_18smem_ptr_flag_bitsILi8EEENST_INS5_IJNSA_ILi8EEESH_EEENS5_IJSH_SC_EEEEEEEvNS4_8identityES11_S1B_vS1C_EENS_8epilogue10collective6detail29Sm90TmaWarpSpecializedAdapterINS1F_15DefaultEpilogueISJ_SK_SK_NS1E_6thread17LinearCombinationISJ_Li1EffLNS1J_9ScaleType4KindE0ELNS_15FloatRoundStyleE2ESJ_EENS1_15EpilogueDefaultEEEEEvvEEEEvNT_6ParamsE,"a",@progbits
	.sectionflags	@""
	.align	4
.nv.constant0._ZN7cutlass13device_kernelINS_4gemm6kernel13GemmUniversalIN4cute5tupleIJiiiiEEENS1_10collective13CollectiveMmaINS1_37MainloopSm90TmaGmmaWarpSpecializedFP8ILi14ENS5_IJNS4_1CILi2EEESB_NSA_ILi1EEEEEENS1_32KernelTmaWarpSpecializedPingpongEEENS5_IJNSA_ILi64EEESG_NSA_ILi128EEEEEENS_12float_e5m2_tENS5_IJlSC_lEEESJ_SK_NS4_8TiledMMAINS4_8MMA_AtomIJNS4_4SM904GMMA30MMA_64x64x32_F32E5M2E5M2_SS_TNILNSO_7ScaleInE1ELSQ_1EEEEEENS4_6LayoutINS5_IJSC_SC_SC_EEENS5_IJNSA_ILi0EEESV_SV_EEEEENS5_IJNS4_10UnderscoreESY_SY_EEEEENS4_23SM90_TMA_LOAD_MULTICASTENS4_14ComposedLayoutINS4_7SwizzleILi3ELi4ELi3EEENS4_18smem_ptr_flag_bitsILi8EEENST_INS5_IJNSA_ILi8EEESH_EEENS5_IJSH_SC_EEEEEEEvNS4_8identityES11_S1B_vS1C_EENS_8epilogue10collective6detail29Sm90TmaWarpSpecializedAdapterINS1F_15DefaultEpilogueISJ_SK_SK_NS1E_6thread17LinearCombinationISJ_Li1EffLNS1J_9ScaleType4KindE0ELNS_15FloatRoundStyleE2ESJ_EENS1_15EpilogueDefaultEEEEEvvEEEEvNT_6ParamsE:
	.zero		1664


//--------------------- SYMBOLS --------------------------

	.type		.nv.reservedSmem.offset0,@object
	.size		.nv.reservedSmem.offset0,0x4
